def attn_fwd(
    Q,
    K,
    V,
    Out,
    Lse,
    sm_scale,
    stride_qz,
    stride_qh,
    stride_qm,
    stride_qk,
    stride_kz,
    stride_kh,
    stride_kn,
    stride_kk,
    stride_vz,
    stride_vh,
    stride_vn,
    stride_vk,
    stride_oz,
    stride_oh,
    stride_om,
    stride_ok,
    seqlen_q,
    seqlen_k,
    BLOCK_M: tl.constexpr,
    BLOCK_N: tl.constexpr,
    HEAD_DIM: tl.constexpr,
    CAUSAL: tl.constexpr,
):
    start_m = tl.program_id(0)
    off_hz = tl.program_id(1)
    q_off = off_hz * stride_qh
    k_off = off_hz * stride_kh
    v_off = off_hz * stride_vh
    offs_m = start_m * BLOCK_M + tl.arange(0, BLOCK_M)
    offs_d = tl.arange(0, HEAD_DIM)
    offs_n = tl.arange(0, BLOCK_N)
    q_ptrs = Q + q_off + offs_m[:, None] * stride_qm + offs_d[None, :] * stride_qk
    k_ptrs = K + k_off + offs_d[:, None] * stride_kk + offs_n[None, :] * stride_kn
    v_ptrs = V + v_off + offs_n[:, None] * stride_vn + offs_d[None, :] * stride_vk
    m_i = tl.full([BLOCK_M], float("-inf"), dtype=tl.float32)
    l_i = tl.zeros([BLOCK_M], dtype=tl.float32) + 1.0
    acc = tl.zeros([BLOCK_M, HEAD_DIM], dtype=tl.float32)
    q = tl.load(q_ptrs)
    acc, l_i, m_i = _attn_fwd_inner(
        acc,
        l_i,
        m_i,
        q,
        k_ptrs,
        v_ptrs,
        sm_scale,
        stride_kn,
        stride_vn,
        start_m,
        seqlen_k,
        BLOCK_M,
        BLOCK_N,
        HEAD_DIM,
        CAUSAL,
    )
    acc = acc / l_i[:, None]
    lse = m_i + tl.math.log2(l_i) / 1.4426950408889634
    o_ptrs = (
        Out
        + off_hz * stride_oh
        + offs_m[:, None] * stride_om
        + offs_d[None, :] * stride_ok
    )
    tl.store(o_ptrs, acc.to(Out.dtype.element_ty))
    tl.store(Lse + off_hz * seqlen_q + offs_m, lse)

# config = {"BLOCK_M": 64, "BLOCK_N": 128, "HEAD_DIM": 128, "arch": "sm_80", "causal": true, "dtype": "bf16", "num_stages": 3, "num_warps": 8}
# arch = sm_80


// ===== COMPILED SASS (sm_80) =====

	.target	sm_80

	.elftype	@"ET_EXEC"


//--------------------- .note.nv.tkinfo           --------------------------
	.section	.note.nv.tkinfo,"",@"SHT_NOTE"
	.sectionflags	@"SHF_NOTE_NV_TKINFO"
	.tkinfo
        /*0018*/ 	.word	0x00000002
        /*0030*/ 	.string	""
        /*0030*/ 	.string	"ptxas"
        /*0030*/ 	.string	"Cuda compilation tools, release 13.0, V13.0.88"
        /*0030*/ 	.string	"Build cuda_13.0.r13.0/compiler.36424714_0"
        /*0030*/ 	.string	"-v  -suppress-debug-info  -lineinfo  -arch sm_80 "



//--------------------- .note.nv.cuinfo           --------------------------
	.section	.note.nv.cuinfo,"",@"SHT_NOTE"
	.sectionflags	@"SHF_NOTE_NV_CUINFO"
        /*0018*/ 	.short	0x0002
        /*001a*/ 	.short	0x0050
        /*001c*/ 	.short	0x0082
	.zero		2


//--------------------- .nv.info                  --------------------------
	.section	.nv.info,"",@"SHT_CUDA_INFO"
	.align	4


	//----- nvinfo : EIATTR_REGCOUNT
	.align		4
        /*0000*/ 	.byte	0x04, 0x2f
        /*0002*/ 	.short	(.L_2 - .L_1)
	.align		4
.L_1:
        /*0004*/ 	.word	index@(attn_fwd)
        /*0008*/ 	.word	0x000000ff


	//----- nvinfo : EIATTR_FRAME_SIZE
	.align		4
.L_2:
        /*000c*/ 	.byte	0x04, 0x11
        /*000e*/ 	.short	(.L_4 - .L_3)
	.align		4
.L_3:
        /*0010*/ 	.word	index@(attn_fwd)
        /*0014*/ 	.word	0x00000300


	//----- nvinfo : EIATTR_MIN_STACK_SIZE
	.align		4
.L_4:
        /*0018*/ 	.byte	0x04, 0x12
        /*001a*/ 	.short	(.L_6 - .L_5)
	.align		4
.L_5:
        /*001c*/ 	.word	index@(attn_fwd)
        /*0020*/ 	.word	0x00000300
.L_6:


//--------------------- .nv.info.attn_fwd         --------------------------
	.section	.nv.info.attn_fwd,"",@"SHT_CUDA_INFO"
	.sectionflags	@""
	.align	4


	//----- nvinfo : EIATTR_CUDA_API_VERSION
	.align		4
        /*0000*/ 	.byte	0x04, 0x37
        /*0002*/ 	.short	(.L_8 - .L_7)
.L_7:
        /*0004*/ 	.word	0x00000082


	//----- nvinfo : EIATTR_SW2861232_WAR
	.align		4
.L_8:
        /*0008*/ 	.byte	0x01, 0x35
	.zero		2


	//----- nvinfo : EIATTR_PARAM_CBANK
	.align		4
        /*000c*/ 	.byte	0x04, 0x0a
        /*000e*/ 	.short	(.L_10 - .L_9)
	.align		4
.L_9:
        /*0010*/ 	.word	index@(.nv.constant0.attn_fwd)
        /*0014*/ 	.short	0x0160
        /*0016*/ 	.short	0x0088


	//----- nvinfo : EIATTR_CBANK_PARAM_SIZE
	.align		4
.L_10:
        /*0018*/ 	.byte	0x03, 0x19
        /*001a*/ 	.short	0x0088


	//----- nvinfo : EIATTR_KPARAM_INFO
	.align		4
        /*001c*/ 	.byte	0x04, 0x17
        /*001e*/ 	.short	(.L_12 - .L_11)
.L_11:
        /*0020*/ 	.word	0x00000000
        /*0024*/ 	.short	0x0019
        /*0026*/ 	.short	0x0080
        /*0028*/ 	.byte	0x00, 0xf4, 0x21, 0x00


	//----- nvinfo : EIATTR_KPARAM_INFO
	.align		4
.L_12:
        /*002c*/ 	.byte	0x04, 0x17
        /*002e*/ 	.short	(.L_14 - .L_13)
.L_13:
        /*0030*/ 	.word	0x00000000
        /*0034*/ 	.short	0x0018
        /*0036*/ 	.short	0x0078
        /*0038*/ 	.byte	0x00, 0xf4, 0x21, 0x00


	//----- nvinfo : EIATTR_KPARAM_INFO
	.align		4
.L_14:
        /*003c*/ 	.byte	0x04, 0x17
        /*003e*/ 	.short	(.L_16 - .L_15)
.L_15:
        /*0040*/ 	.word	0x00000000
        /*0044*/ 	.short	0x0017
        /*0046*/ 	.short	0x0070
        /*0048*/ 	.byte	0x00, 0xf0, 0x11, 0x00


	//----- nvinfo : EIATTR_KPARAM_INFO
	.align		4
.L_16:
        /*004c*/ 	.byte	0x04, 0x17
        /*004e*/ 	.short	(.L_18 - .L_17)
.L_17:
        /*0050*/ 	.word	0x00000000
        /*0054*/ 	.short	0x0016
        /*0056*/ 	.short	0x006c
        /*0058*/ 	.byte	0x00, 0xf0, 0x11, 0x00


	//----- nvinfo : EIATTR_KPARAM_INFO
	.align		4
.L_18:
        /*005c*/ 	.byte	0x04, 0x17
        /*005e*/ 	.short	(.L_20 - .L_19)
.L_19:
        /*0060*/ 	.word	0x00000000
        /*0064*/ 	.short	0x0015
        /*0066*/ 	.short	0x0068
        /*0068*/ 	.byte	0x00, 0xf0, 0x11, 0x00


	//----- nvinfo : EIATTR_KPARAM_INFO
	.align		4
.L_20:
        /*006c*/ 	.byte	0x04, 0x17
        /*006e*/ 	.short	(.L_22 - .L_21)
.L_21:
        /*0070*/ 	.word	0x00000000
        /*0074*/ 	.short	0x0014
        /*0076*/ 	.short	0x0064
        /*0078*/ 	.byte	0x00, 0xf0, 0x11, 0x00


	//----- nvinfo : EIATTR_KPARAM_INFO
	.align		4
.L_22:
        /*007c*/ 	.byte	0x04, 0x17
        /*007e*/ 	.short	(.L_24 - .L_23)
.L_23:
        /*0080*/ 	.word	0x00000000
        /*0084*/ 	.short	0x0013
        /*0086*/ 	.short	0x0060
        /*0088*/ 	.byte	0x00, 0xf0, 0x11, 0x00


	//----- nvinfo : EIATTR_KPARAM_INFO
	.align		4
.L_24:
        /*008c*/ 	.byte	0x04, 0x17
        /*008e*/ 	.short	(.L_26 - .L_25)
.L_25:
        /*0090*/ 	.word	0x00000000
        /*0094*/ 	.short	0x0012
        /*0096*/ 	.short	0x005c
        /*0098*/ 	.byte	0x00, 0xf0, 0x11, 0x00


	//----- nvinfo : EIATTR_KPARAM_INFO
	.align		4
.L_26:
        /*009c*/ 	.byte	0x04, 0x17
        /*009e*/ 	.short	(.L_28 - .L_27)
.L_27:
        /*00a0*/ 	.word	0x00000000
        /*00a4*/ 	.short	0x0011
        /*00a6*/ 	.short	0x0058
        /*00a8*/ 	.byte	0x00, 0xf0, 0x11, 0x00


	//----- nvinfo : EIATTR_KPARAM_INFO
	.align		4
.L_28:
        /*00ac*/ 	.byte	0x04, 0x17
        /*00ae*/ 	.short	(.L_30 - .L_29)
.L_29:
        /*00b0*/ 	.word	0x00000000
        /*00b4*/ 	.short	0x0010
        /*00b6*/ 	.short	0x0054
        /*00b8*/ 	.byte	0x00, 0xf0, 0x11, 0x00


	//----- nvinfo : EIATTR_KPARAM_INFO
	.align		4
.L_30:
        /*00bc*/ 	.byte	0x04, 0x17
        /*00be*/ 	.short	(.L_32 - .L_31)
.L_31:
        /*00c0*/ 	.word	0x00000000
        /*00c4*/ 	.short	0x000f
        /*00c6*/ 	.short	0x0050
        /*00c8*/ 	.byte	0x00, 0xf0, 0x11, 0x00


	//----- nvinfo : EIATTR_KPARAM_INFO
	.align		4
.L_32:
        /*00cc*/ 	.byte	0x04, 0x17
        /*00ce*/ 	.short	(.L_34 - .L_33)
.L_33:
        /*00d0*/ 	.word	0x00000000
        /*00d4*/ 	.short	0x000e
        /*00d6*/ 	.short	0x004c
        /*00d8*/ 	.byte	0x00, 0xf0, 0x11, 0x00


	//----- nvinfo : EIATTR_KPARAM_INFO
	.align		4
.L_34:
        /*00dc*/ 	.byte	0x04, 0x17
        /*00de*/ 	.short	(.L_36 - .L_35)
.L_35:
        /*00e0*/ 	.word	0x00000000
        /*00e4*/ 	.short	0x000d
        /*00e6*/ 	.short	0x0048
        /*00e8*/ 	.byte	0x00, 0xf0, 0x11, 0x00


	//----- nvinfo : EIATTR_KPARAM_INFO
	.align		4
.L_36:
        /*00ec*/ 	.byte	0x04, 0x17
        /*00ee*/ 	.short	(.L_38 - .L_37)
.L_37:
        /*00f0*/ 	.word	0x00000000
        /*00f4*/ 	.short	0x000c
        /*00f6*/ 	.short	0x0044
        /*00f8*/ 	.byte	0x00, 0xf0, 0x11, 0x00


	//----- nvinfo : EIATTR_KPARAM_INFO
	.align		4
.L_38:
        /*00fc*/ 	.byte	0x04, 0x17
        /*00fe*/ 	.short	(.L_40 - .L_39)
.L_39:
        /*0100*/ 	.word	0x00000000
        /*0104*/ 	.short	0x000b
        /*0106*/ 	.short	0x0040
        /*0108*/ 	.byte	0x00, 0xf0, 0x11, 0x00


	//----- nvinfo : EIATTR_KPARAM_INFO
	.align		4
.L_40:
        /*010c*/ 	.byte	0x04, 0x17
        /*010e*/ 	.short	(.L_42 - .L_41)
.L_41:
        /*0110*/ 	.word	0x00000000
        /*0114*/ 	.short	0x000a
        /*0116*/ 	.short	0x003c
        /*0118*/ 	.byte	0x00, 0xf0, 0x11, 0x00


	//----- nvinfo : EIATTR_KPARAM_INFO
	.align		4
.L_42:
        /*011c*/ 	.byte	0x04, 0x17
        /*011e*/ 	.short	(.L_44 - .L_43)
.L_43:
        /*0120*/ 	.word	0x00000000
        /*0124*/ 	.short	0x0009
        /*0126*/ 	.short	0x0038
        /*0128*/ 	.byte	0x00, 0xf0, 0x11, 0x00


	//----- nvinfo : EIATTR_KPARAM_INFO
	.align		4
.L_44:
        /*012c*/ 	.byte	0x04, 0x17
        /*012e*/ 	.short	(.L_46 - .L_45)
.L_45:
        /*0130*/ 	.word	0x00000000
        /*0134*/ 	.short	0x0008
        /*0136*/ 	.short	0x0034
        /*0138*/ 	.byte	0x00, 0xf0, 0x11, 0x00


	//----- nvinfo : EIATTR_KPARAM_INFO
	.align		4
.L_46:
        /*013c*/ 	.byte	0x04, 0x17
        /*013e*/ 	.short	(.L_48 - .L_47)
.L_47:
        /*0140*/ 	.word	0x00000000
        /*0144*/ 	.short	0x0007
        /*0146*/ 	.short	0x0030
        /*0148*/ 	.byte	0x00, 0xf0, 0x11, 0x00


	//----- nvinfo : EIATTR_KPARAM_INFO
	.align		4
.L_48:
        /*014c*/ 	.byte	0x04, 0x17
        /*014e*/ 	.short	(.L_50 - .L_49)
.L_49:
        /*0150*/ 	.word	0x00000000
        /*0154*/ 	.short	0x0006
        /*0156*/ 	.short	0x002c
        /*0158*/ 	.byte	0x00, 0xf0, 0x11, 0x00


	//----- nvinfo : EIATTR_KPARAM_INFO
	.align		4
.L_50:
        /*015c*/ 	.byte	0x04, 0x17
        /*015e*/ 	.short	(.L_52 - .L_51)
.L_51:
        /*0160*/ 	.word	0x00000000
        /*0164*/ 	.short	0x0005
        /*0166*/ 	.short	0x0028
        /*0168*/ 	.byte	0x00, 0xf0, 0x11, 0x00


	//----- nvinfo : EIATTR_KPARAM_INFO
	.align		4
.L_52:
        /*016c*/ 	.byte	0x04, 0x17
        /*016e*/ 	.short	(.L_54 - .L_53)
.L_53:
        /*0170*/ 	.word	0x00000000
        /*0174*/ 	.short	0x0004
        /*0176*/ 	.short	0x0020
        /*0178*/ 	.byte	0x00, 0xf4, 0x21, 0x00


	//----- nvinfo : EIATTR_KPARAM_INFO
	.align		4
.L_54:
        /*017c*/ 	.byte	0x04, 0x17
        /*017e*/ 	.short	(.L_56 - .L_55)
.L_55:
        /*0180*/ 	.word	0x00000000
        /*0184*/ 	.short	0x0003
        /*0186*/ 	.short	0x0018
        /*0188*/ 	.byte	0x00, 0xf4, 0x21, 0x00


	//----- nvinfo : EIATTR_KPARAM_INFO
	.align		4
.L_56:
        /*018c*/ 	.byte	0x04, 0x17
        /*018e*/ 	.short	(.L_58 - .L_57)
.L_57:
        /*0190*/ 	.word	0x00000000
        /*0194*/ 	.short	0x0002
        /*0196*/ 	.short	0x0010
        /*0198*/ 	.byte	0x00, 0xf4, 0x21, 0x00


	//----- nvinfo : EIATTR_KPARAM_INFO
	.align		4
.L_58:
        /*019c*/ 	.byte	0x04, 0x17
        /*019e*/ 	.short	(.L_60 - .L_59)
.L_59:
        /*01a0*/ 	.word	0x00000000
        /*01a4*/ 	.short	0x0001
        /*01a6*/ 	.short	0x0008
        /*01a8*/ 	.byte	0x00, 0xf4, 0x21, 0x00


	//----- nvinfo : EIATTR_KPARAM_INFO
	.align		4
.L_60:
        /*01ac*/ 	.byte	0x04, 0x17
        /*01ae*/ 	.short	(.L_62 - .L_61)
.L_61:
        /*01b0*/ 	.word	0x00000000
        /*01b4*/ 	.short	0x0000
        /*01b6*/ 	.short	0x0000
        /*01b8*/ 	.byte	0x00, 0xf4, 0x21, 0x00


	//----- nvinfo : EIATTR_MAXREG_COUNT
	.align		4
.L_62:
        /*01bc*/ 	.byte	0x03, 0x1b
        /*01be*/ 	.short	0x00ff


	//----- nvinfo : EIATTR_NUM_BARRIERS
	.align		4
        /*01c0*/ 	.byte	0x02, 0x4c
        /*01c2*/ 	.byte	0x01
	.zero		1


	//----- nvinfo : EIATTR_ANNOTATIONS
	.align		4
        /*01c4*/ 	.byte	0x04, 0x55
        /*01c6*/ 	.short	(.L_64 - .L_63)


	//   ....[0]....
.L_63:
        /*01c8*/ 	.word	0x00000001
        /*01cc*/ 	.byte	0x40, 0x12, 0x00, 0x00, 0x01, 0x00, 0x00, 0x00, 0xb0, 0x12, 0x00, 0x00, 0x01, 0x00, 0x00, 0x00
        /* <DEDUP_REMOVED lines=94> */
        /*07bc*/ 	.byte	0xd0, 0x66, 0x00, 0x00, 0x01, 0x00, 0x00, 0x00, 0x20, 0x67, 0x00, 0x00


	//----- nvinfo : EIATTR_MERCURY_ISA_VERSION
	.align		4
.L_64:
        /*07c8*/ 	.byte	0x03, 0x5f
        /*07ca*/ 	.short	0x0000


	//----- nvinfo : EIATTR_COOP_GROUP_MASK_REGIDS
	.align		4
        /*07cc*/ 	.byte	0x04, 0x29
        /*07ce*/ 	.short	(.L_66 - .L_65)


	//   ....[0]....
.L_65:
        /*07d0*/ 	.word	0xffffffff


	//   ....[1]....
        /*07d4*/ 	.word	0xffffffff


	//   ....[2]....
        /*07d8*/ 	.word	0xffffffff


	//   ....[3]....
        /*07dc*/ 	.word	0xffffffff


	//   ....[4]....
        /*07e0*/ 	.word	0xffffffff


	//   ....[5]....
        /*07e4*/ 	.word	0xffffffff


	//   ....[6]....
        /*07e8*/ 	.word	0xffffffff


	//   ....[7]....
        /*07ec*/ 	.word	0xffffffff


	//   ....[8]....
        /*07f0*/ 	.word	0xffffffff


	//   ....[9]....
        /*07f4*/ 	.word	0xffffffff


	//   ....[10]....
        /*07f8*/ 	.word	0xffffffff


	//   ....[11]....
        /*07fc*/ 	.word	0xffffffff


	//   ....[12]....
        /*0800*/ 	.word	0xffffffff


	//   ....[13]....
        /*0804*/ 	.word	0xffffffff


	//   ....[14]....
        /*0808*/ 	.word	0xffffffff


	//   ....[15]....
        /*080c*/ 	.word	0xffffffff


	//   ....[16]....
        /*0810*/ 	.word	0xffffffff


	//   ....[17]....
        /*0814*/ 	.word	0xffffffff


	//   ....[18]....
        /*0818*/ 	.word	0xffffffff


	//   ....[19]....
        /*081c*/ 	.word	0xffffffff


	//   ....[20]....
        /*0820*/ 	.word	0xffffffff


	//   ....[21]....
        /*0824*/ 	.word	0xffffffff


	//   ....[22]....
        /*0828*/ 	.word	0xffffffff


	//   ....[23]....
        /*082c*/ 	.word	0xffffffff


	//   ....[24]....
        /*0830*/ 	.word	0xffffffff


	//   ....[25]....
        /*0834*/ 	.word	0xffffffff


	//   ....[26]....
        /*0838*/ 	.word	0xffffffff


	//   ....[27]....
        /*083c*/ 	.word	0xffffffff


	//   ....[28]....
        /*0840*/ 	.word	0xffffffff


	//   ....[29]....
        /*0844*/ 	.word	0xffffffff


	//   ....[30]....
        /*0848*/ 	.word	0xffffffff


	//   ....[31]....
        /*084c*/ 	.word	0xffffffff


	//   ....[32]....
        /*0850*/ 	.word	0xffffffff


	//   ....[33]....
        /*0854*/ 	.word	0xffffffff


	//   ....[34]....
        /*0858*/ 	.word	0xffffffff


	//   ....[35]....
        /*085c*/ 	.word	0xffffffff


	//   ....[36]....
        /*0860*/ 	.word	0xffffffff


	//   ....[37]....
        /*0864*/ 	.word	0xffffffff


	//   ....[38]....
        /*0868*/ 	.word	0xffffffff


	//   ....[39]....
        /*086c*/ 	.word	0xffffffff


	//   ....[40]....
        /*0870*/ 	.word	0xffffffff


	//   ....[41]....
        /*0874*/ 	.word	0xffffffff


	//   ....[42]....
        /*0878*/ 	.word	0xffffffff


	//   ....[43]....
        /*087c*/ 	.word	0xffffffff


	//----- nvinfo : EIATTR_COOP_GROUP_INSTR_OFFSETS
	.align		4
.L_66:
        /*0880*/ 	.byte	0x04, 0x28
        /*0882*/ 	.short	(.L_68 - .L_67)


	//   ....[0]....
.L_67:
        /*0884*/ 	.word	0x00005380


	//   ....[1]....
        /*0888*/ 	.word	0x000053b0


	//   ....[2]....
        /*088c*/ 	.word	0x000053e0


	//   ....[3]....
        /*0890*/ 	.word	0x000053f0


	//   ....[4]....
        /*0894*/ 	.word	0x00005400


	//   ....[5]....
        /*0898*/ 	.word	0x00005410


	//   ....[6]....
        /*089c*/ 	.word	0x00005420


	//   ....[7]....
        /*08a0*/ 	.word	0x00005430


	//   ....[8]....
        /*08a4*/ 	.word	0x00005470


	//   ....[9]....
        /*08a8*/ 	.word	0x00005490


	//   ....[10]....
        /*08ac*/ 	.word	0x000054b0


	//   ....[11]....
        /*08b0*/ 	.word	0x000054d0


	//   ....[12]....
        /*08b4*/ 	.word	0x000054f0


	//   ....[13]....
        /*08b8*/ 	.word	0x00005510


	//   ....[14]....
        /*08bc*/ 	.word	0x00005520


	//   ....[15]....
        /*08c0*/ 	.word	0x00005530


	//   ....[16]....
        /*08c4*/ 	.word	0x00005690


	//   ....[17]....
        /*08c8*/ 	.word	0x000056a0


	//   ....[18]....
        /*08cc*/ 	.word	0x000056d0


	//   ....[19]....
        /*08d0*/ 	.word	0x000056e0


	//   ....[20]....
        /*08d4*/ 	.word	0x00005710


	//   ....[21]....
        /*08d8*/ 	.word	0x00005720


	//   ....[22]....
        /*08dc*/ 	.word	0x00005ff0


	//   ....[23]....
        /*08e0*/ 	.word	0x00006020


	//   ....[24]....
        /*08e4*/ 	.word	0x00006050


	//   ....[25]....
        /*08e8*/ 	.word	0x00006060


	//   ....[26]....
        /*08ec*/ 	.word	0x00006070


	//   ....[27]....
        /*08f0*/ 	.word	0x00006080


	//   ....[28]....
        /*08f4*/ 	.word	0x00006090


	//   ....[29]....
        /*08f8*/ 	.word	0x000060a0


	//   ....[30]....
        /*08fc*/ 	.word	0x000060e0


	//   ....[31]....
        /*0900*/ 	.word	0x00006100


	//   ....[32]....
        /*0904*/ 	.word	0x00006120


	//   ....[33]....
        /*0908*/ 	.word	0x00006140


	//   ....[34]....
        /*090c*/ 	.word	0x00006160


	//   ....[35]....
        /*0910*/ 	.word	0x00006180


	//   ....[36]....
        /*0914*/ 	.word	0x00006190


	//   ....[37]....
        /*0918*/ 	.word	0x000061a0


	//   ....[38]....
        /*091c*/ 	.word	0x000062f0


	//   ....[39]....
        /*0920*/ 	.word	0x00006300


	//   ....[40]....
        /*0924*/ 	.word	0x00006330


	//   ....[41]....
        /*0928*/ 	.word	0x00006340


	//   ....[42]....
        /*092c*/ 	.word	0x00006370


	//   ....[43]....
        /*0930*/ 	.word	0x00006380


	//----- nvinfo : EIATTR_EXIT_INSTR_OFFSETS
	.align		4
.L_68:
        /*0934*/ 	.byte	0x04, 0x1c
        /*0936*/ 	.short	(.L_70 - .L_69)


	//   ....[0]....
.L_69:
        /*0938*/ 	.word	0x0000a8a0


	//   ....[1]....
        /*093c*/ 	.word	0x0000a940


	//----- nvinfo : EIATTR_REQNTID
	.align		4
.L_70:
        /*0940*/ 	.byte	0x04, 0x10
        /*0942*/ 	.short	(.L_72 - .L_71)
.L_71:
        /*0944*/ 	.word	0x00000100
        /*0948*/ 	.word	0x00000001
        /*094c*/ 	.word	0x00000001
.L_72:


//--------------------- .nv.callgraph             --------------------------
	.section	.nv.callgraph,"",@"SHT_CUDA_CALLGRAPH"
	.align	4
	.sectionentsize	8
	.align		4
        /*0000*/ 	.word	0x00000000
	.align		4
        /*0004*/ 	.word	0xffffffff
	.align		4
        /*0008*/ 	.word	0x00000000
	.align		4
        /*000c*/ 	.word	0xfffffffe
	.align		4
        /*0010*/ 	.word	0x00000000
	.align		4
        /*0014*/ 	.word	0xfffffffd
	.align		4
        /*0018*/ 	.word	0x00000000
	.align		4
        /*001c*/ 	.word	0xfffffffc


//--------------------- .nv.rel.action            --------------------------
	.section	.nv.rel.action,"",@"SHT_CUDA_RELOCINFO"
	.align	8
	.sectionentsize	8
        /*0000*/ 	.byte	0x73, 0x00, 0x00, 0x00, 0x00, 0x00, 0x00, 0x00, 0x00, 0x00, 0x00, 0x11, 0x25, 0x00, 0x05, 0x36


//--------------------- .nv.constant4             --------------------------
	.section	.nv.constant4,"a",@progbits
	.align	8
	.align		8
.nv.constant4:
        /*0000*/ 	.dword	_$_str


//--------------------- .nv.constant0.attn_fwd    --------------------------
	.section	.nv.constant0.attn_fwd,"a",@progbits
	.sectionflags	@""
	.align	4
.nv.constant0.attn_fwd:
	.zero		488


//--------------------- .text.attn_fwd            --------------------------
	.section	.text.attn_fwd,"ax",@progbits
	.sectioninfo	@"SHI_REGISTERS=255"
	.align	128
        .global         attn_fwd
        .type           attn_fwd,@function
        .size           attn_fwd,(.L_x_3 - attn_fwd)
        .other          attn_fwd,@"STO_CUDA_ENTRY STV_DEFAULT"
attn_fwd:
.text.attn_fwd:
[----:B------:R-:W-:Y:S02]  /*0000*/  IMAD.MOV.U32 R1, RZ, RZ, c[0x0][0x28] ;  /* 0x00000a00ff017624 */ /* 0x000fe400078e00ff */
[----:B------:R-:W0:Y:S01]  /*0010*/  S2R R32, SR_CTAID.X ;  /* 0x0000000000207919 */ /* 0x000e220000002500 */
[----:B------:R-:W-:Y:S01]  /*0020*/  IMAD.MOV.U32 R51, RZ, RZ, c[0x0][0x198] ;  /* 0x00006600ff337624 */ /* 0x000fe200078e00ff */
[----:B------:R-:W-:Y:S01]  /*0030*/  ULDC.64 UR6, c[0x0][0x118] ;  /* 0x0000460000067ab9 */ /* 0x000fe20000000a00 */
[----:B------:R-:W-:Y:S01]  /*0040*/  IADD3 R1, R1, -0x300, RZ ;  /* 0xfffffd0001017810 */ /* 0x000fe20007ffe0ff */
[----:B------:R-:W1:Y:S04]  /*0050*/  S2R R56, SR_TID.X ;  /* 0x0000000000387919 */ /* 0x000e680000002100 */
[----:B------:R-:W2:Y:S01]  /*0060*/  S2R R57, SR_CTAID.Y ;  /* 0x0000000000397919 */ /* 0x000ea20000002600 */
[----:B0-----:R-:W-:Y:S01]  /*0070*/  IMAD.SHL.U32 R32, R32, 0x40, RZ ;  /* 0x0000004020207824 */ /* 0x001fe200078e00ff */
[----:B-1----:R-:W-:-:S04]  /*0080*/  SHF.R.U32.HI R16, RZ, 0x6, R56 ;  /* 0x00000006ff107819 */ /* 0x002fc80000011638 */
[----:B------:R-:W-:Y:S02]  /*0090*/  LOP3.LUT R2, R32, 0x3f, R56, 0xf8, !PT ;  /* 0x0000003f20027812 */ /* 0x000fe400078ef838 */
[----:B------:R-:W-:Y:S01]  /*00a0*/  SGXT.U32 R16, R16, 0x2 ;  /* 0x000000021010781a */ /* 0x000fe20000000000 */
[----:B--2---:R-:W-:Y:S02]  /*00b0*/  IMAD R0, R57, c[0x0][0x190], RZ ;  /* 0x0000640039007a24 */ /* 0x004fe400078e02ff */
[----:B------:R-:W-:Y:S02]  /*00c0*/  IMAD R3, R2, c[0x0][0x194], RZ ;  /* 0x0000650002037a24 */ /* 0x000fe400078e02ff */
[----:B------:R-:W-:Y:S01]  /*00d0*/  IMAD R4, R16, c[0x0][0x198], RZ ;  /* 0x0000660010047a24 */ /* 0x000fe200078e02ff */
[C---:B------:R-:W-:Y:S01]  /*00e0*/  SHF.L.U32 R2, R0.reuse, 0x1, RZ ;  /* 0x0000000100027819 */ /* 0x040fe200000006ff */
[----:B------:R-:W-:Y:S02]  /*00f0*/  IMAD.SHL.U32 R5, R3, 0x2, RZ ;  /* 0x0000000203057824 */ /* 0x000fe400078e00ff */
[----:B------:R-:W-:-:S03]  /*0100*/  IMAD.HI R0, R0, 0x2, RZ ;  /* 0x0000000200007827 */ /* 0x000fc600078e02ff */
[----:B------:R-:W-:Y:S01]  /*0110*/  IADD3 R47, P0, P1, R5, c[0x0][0x160], R2 ;  /* 0x00005800052f7a10 */ /* 0x000fe2000791e002 */
[----:B------:R-:W-:-:S04]  /*0120*/  IMAD.HI R3, R3, 0x2, RZ ;  /* 0x0000000203037827 */ /* 0x000fc800078e02ff */
[----:B------:R-:W-:Y:S01]  /*0130*/  IMAD R8, R51, 0x4, R4 ;  /* 0x0000000433087824 */ /* 0x000fe200078e0204 */
[----:B------:R-:W-:Y:S02]  /*0140*/  IADD3.X R49, R3, c[0x0][0x164], R0, P0, P1 ;  /* 0x0000590003317a10 */ /* 0x000fe400007e2400 */
[----:B------:R-:W-:Y:S01]  /*0150*/  LEA R2, P0, R4, R47, 0x1 ;  /* 0x0000002f04027211 */ /* 0x000fe200078008ff */
[----:B------:R-:W-:-:S03]  /*0160*/  IMAD R5, R51, 0x4, R8 ;  /* 0x0000000433057824 */ /* 0x000fc600078e0208 */
[----:B------:R-:W-:Y:S02]  /*0170*/  LEA.HI.X.SX32 R3, R4, R49, 0x1, P0 ;  /* 0x0000003104037211 */ /* 0x000fe400000f0eff */
[-C--:B------:R-:W-:Y:S02]  /*0180*/  LEA R6, P1, R5, R47.reuse, 0x1 ;  /* 0x0000002f05067211 */ /* 0x080fe400078208ff */
[C---:B------:R-:W-:Y:S01]  /*0190*/  LEA R4, P0, R8.reuse, R47, 0x1 ;  /* 0x0000002f08047211 */ /* 0x040fe200078008ff */
[----:B------:R0:W2:Y:S01]  /*01a0*/  LDG.E.U16 R21, [R2.64] ;  /* 0x0000000602157981 */ /* 0x0000a2000c1e1500 */
[----:B------:R-:W-:Y:S02]  /*01b0*/  LEA R0, R51, R5, 0x2 ;  /* 0x0000000533007211 */ /* 0x000fe400078e10ff */
[-C--:B------:R-:W-:Y:S02]  /*01c0*/  LEA.HI.X.SX32 R7, R5, R49.reuse, 0x1, P1 ;  /* 0x0000003105077211 */ /* 0x080fe400008f0eff */
[----:B------:R-:W-:Y:S01]  /*01d0*/  LEA.HI.X.SX32 R5, R8, R49, 0x1, P0 ;  /* 0x0000003108057211 */ /* 0x000fe200000f0eff */
[C---:B------:R-:W-:Y:S01]  /*01e0*/  IMAD R11, R51.reuse, 0x4, R0 ;  /* 0x00000004330b7824 */ /* 0x040fe200078e0200 */
[C---:B------:R-:W-:Y:S01]  /*01f0*/  LEA R8, P0, R0.reuse, R47, 0x1 ;  /* 0x0000002f00087211 */ /* 0x040fe200078008ff */
[----:B------:R1:W3:Y:S03]  /*0200*/  LDG.E.U16 R23, [R6.64] ;  /* 0x0000000606177981 */ /* 0x0002e6000c1e1500 */
[----:B------:R-:W-:Y:S01]  /*0210*/  LEA.HI.X.SX32 R9, R0, R49, 0x1, P0 ;  /* 0x0000003100097211 */ /* 0x000fe200000f0eff */
[----:B------:R-:W-:Y:S01]  /*0220*/  IMAD R0, R51, 0x4, R11 ;  /* 0x0000000433007824 */ /* 0x000fe200078e020b */
[----:B------:R-:W-:Y:S01]  /*0230*/  LEA R10, P0, R11, R47, 0x1 ;  /* 0x0000002f0b0a7211 */ /* 0x000fe200078008ff */
[----:B------:R4:W5:Y:S02]  /*0240*/  LDG.E.U16 R22, [R4.64] ;  /* 0x0000000604167981 */ /* 0x000964000c1e1500 */
[----:B------:R-:W-:Y:S01]  /*0250*/  IMAD R13, R51, 0x4, R0 ;  /* 0x00000004330d7824 */ /* 0x000fe200078e0200 */
[----:B------:R-:W-:Y:S01]  /*0260*/  LEA.HI.X.SX32 R11, R11, R49, 0x1, P0 ;  /* 0x000000310b0b7211 */ /* 0x000fe200000f0eff */
[----:B------:R4:W5:Y:S01]  /*0270*/  LDG.E.U16 R24, [R8.64] ;  /* 0x0000000608187981 */ /* 0x000962000c1e1500 */
[----:B0-----:R-:W-:-:S02]  /*0280*/  LEA R2, P0, R0, R47, 0x1 ;  /* 0x0000002f00027211 */ /* 0x001fc400078008ff */
[C---:B------:R-:W-:Y:S01]  /*0290*/  LEA R14, R51.reuse, R13, 0x2 ;  /* 0x0000000d330e7211 */ /* 0x040fe200078e10ff */
[----:B------:R0:W5:Y:S01]  /*02a0*/  LDG.E.U16 R25, [R10.64] ;  /* 0x000000060a197981 */ /* 0x000162000c1e1500 */
[----:B------:R-:W-:Y:S02]  /*02b0*/  LEA.HI.X.SX32 R3, R0, R49, 0x1, P0 ;  /* 0x0000003100037211 */ /* 0x000fe400000f0eff */
[CC--:B-1----:R-:W-:Y:S01]  /*02c0*/  LEA R6, P0, R14.reuse, R47.reuse, 0x1 ;  /* 0x0000002f0e067211 */ /* 0x0c2fe200078008ff */
[----:B------:R-:W-:Y:S01]  /*02d0*/  IMAD R0, R51, 0x4, R14 ;  /* 0x0000000433007824 */ /* 0x000fe200078e020e */
[----:B------:R-:W-:Y:S01]  /*02e0*/  LEA R12, P1, R13, R47, 0x1 ;  /* 0x0000002f0d0c7211 */ /* 0x000fe200078208ff */
[----:B------:R1:W5:Y:S01]  /*02f0*/  LDG.E.U16 R26, [R2.64] ;  /* 0x00000006021a7981 */ /* 0x000362000c1e1500 */
[----:B------:R-:W-:Y:S01]  /*0300*/  LEA.HI.X.SX32 R7, R14, R49, 0x1, P0 ;  /* 0x000000310e077211 */ /* 0x000fe200000f0eff */
[----:B----4-:R-:W-:Y:S01]  /*0310*/  IMAD R9, R51, 0x4, R0 ;  /* 0x0000000433097824 */ /* 0x010fe200078e0200 */
[----:B------:R-:W-:-:S02]  /*0320*/  LEA R4, P0, R0, R47, 0x1 ;  /* 0x0000002f00047211 */ /* 0x000fc400078008ff */
[-C--:B------:R-:W-:Y:S01]  /*0330*/  LEA.HI.X.SX32 R13, R13, R49.reuse, 0x1, P1 ;  /* 0x000000310d0d7211 */ /* 0x080fe200008f0eff */
[----:B------:R4:W5:Y:S01]  /*0340*/  LDG.E.U16 R28, [R6.64] ;  /* 0x00000006061c7981 */ /* 0x000962000c1e1500 */
[----:B------:R-:W-:Y:S01]  /*0350*/  LEA.HI.X.SX32 R5, R0, R49, 0x1, P0 ;  /* 0x0000003100057211 */ /* 0x000fe200000f0eff */
[----:B------:R-:W-:Y:S01]  /*0360*/  IMAD R0, R51, 0x4, R9 ;  /* 0x0000000433007824 */ /* 0x000fe200078e0209 */
[-C--:B------:R-:W-:Y:S01]  /*0370*/  LEA R8, P0, R9, R47.reuse, 0x1 ;  /* 0x0000002f09087211 */ /* 0x080fe200078008ff */
[----:B------:R1:W5:Y:S03]  /*0380*/  LDG.E.U16 R27, [R12.64] ;  /* 0x000000060c1b7981 */ /* 0x000366000c1e1500 */
[----:B0-----:R-:W-:Y:S01]  /*0390*/  LEA R10, P1, R0, R47, 0x1 ;  /* 0x0000002f000a7211 */ /* 0x001fe200078208ff */
[----:B------:R0:W5:Y:S01]  /*03a0*/  LDG.E.U16 R29, [R4.64] ;  /* 0x00000006041d7981 */ /* 0x000162000c1e1500 */
[----:B------:R-:W-:-:S02]  /*03b0*/  LEA R14, R51, R0, 0x2 ;  /* 0x00000000330e7211 */ /* 0x000fc400078e10ff */
[-C--:B------:R-:W-:Y:S02]  /*03c0*/  LEA.HI.X.SX32 R9, R9, R49.reuse, 0x1, P0 ;  /* 0x0000003109097211 */ /* 0x080fe400000f0eff */
[----:B------:R-:W-:Y:S01]  /*03d0*/  LEA.HI.X.SX32 R11, R0, R49, 0x1, P1 ;  /* 0x00000031000b7211 */ /* 0x000fe200008f0eff */
[C---:B------:R-:W-:Y:S01]  /*03e0*/  IMAD R0, R51.reuse, 0x4, R14 ;  /* 0x0000000433007824 */ /* 0x040fe200078e020e */
[C---:B-1----:R-:W-:Y:S01]  /*03f0*/  LEA R2, P0, R14.reuse, R47, 0x1 ;  /* 0x0000002f0e027211 */ /* 0x042fe200078008ff */
[----:B------:R1:W5:Y:S03]  /*0400*/  LDG.E.U16 R30, [R8.64] ;  /* 0x00000006081e7981 */ /* 0x000366000c1e1500 */
[----:B------:R-:W-:Y:S01]  /*0410*/  LEA.HI.X.SX32 R3, R14, R49, 0x1, P0 ;  /* 0x000000310e037211 */ /* 0x000fe200000f0eff */
[C---:B------:R-:W-:Y:S01]  /*0420*/  IMAD R13, R51.reuse, 0x4, R0 ;  /* 0x00000004330d7824 */ /* 0x040fe200078e0200 */
[C---:B----4-:R-:W-:Y:S01]  /*0430*/  LEA R6, P0, R0.reuse, R47, 0x1 ;  /* 0x0000002f00067211 */ /* 0x050fe200078008ff */
[----:B------:R4:W5:Y:S03]  /*0440*/  LDG.E.U16 R31, [R10.64] ;  /* 0x000000060a1f7981 */ /* 0x000966000c1e1500 */
[----:B------:R-:W-:Y:S01]  /*0450*/  LEA.HI.X.SX32 R7, R0, R49, 0x1, P0 ;  /* 0x0000003100077211 */ /* 0x000fe200000f0eff */
[----:B------:R-:W-:Y:S01]  /*0460*/  IMAD R0, R51, 0x4, R13 ;  /* 0x0000000433007824 */ /* 0x000fe200078e020d */
[-C--:B0-----:R-:W-:Y:S01]  /*0470*/  LEA R4, P0, R13, R47.reuse, 0x1 ;  /* 0x0000002f0d047211 */ /* 0x081fe200078008ff */
[----:B------:R0:W5:Y:S03]  /*0480*/  LDG.E.U16 R33, [R2.64] ;  /* 0x0000000602217981 */ /* 0x000166000c1e1500 */
[----:B------:R-:W-:Y:S01]  /*0490*/  LEA R12, P1, R0, R47, 0x1 ;  /* 0x0000002f000c7211 */ /* 0x000fe200078208ff */
[----:B------:R0:W5:Y:S01]  /*04a0*/  LDG.E.U16 R34, [R6.64] ;  /* 0x0000000606227981 */ /* 0x000162000c1e1500 */
[----:B------:R-:W-:-:S02]  /*04b0*/  LEA R14, R51, R0, 0x2 ;  /* 0x00000000330e7211 */ /* 0x000fc400078e10ff */
[-C--:B------:R-:W-:Y:S02]  /*04c0*/  LEA.HI.X.SX32 R5, R13, R49.reuse, 0x1, P0 ;  /* 0x000000310d057211 */ /* 0x080fe400000f0eff */
[----:B------:R-:W-:Y:S01]  /*04d0*/  LEA.HI.X.SX32 R13, R0, R49, 0x1, P1 ;  /* 0x00000031000d7211 */ /* 0x000fe200008f0eff */
[C---:B------:R-:W-:Y:S01]  /*04e0*/  IMAD R0, R51.reuse, 0x4, R14 ;  /* 0x0000000433007824 */ /* 0x040fe200078e020e */
[C---:B-1----:R-:W-:Y:S01]  /*04f0*/  LEA R8, P0, R14.reuse, R47, 0x1 ;  /* 0x0000002f0e087211 */ /* 0x042fe200078008ff */
[----:B------:R1:W5:Y:S02]  /*0500*/  LDG.E.U16 R35, [R4.64] ;  /* 0x0000000604237981 */ /* 0x000364000c1e1500 */
[C---:B----4-:R-:W-:Y:S01]  /*0510*/  IMAD R10, R51.reuse, 0x4, R0 ;  /* 0x00000004330a7824 */ /* 0x050fe200078e0200 */
[----:B------:R-:W-:Y:S01]  /*0520*/  LEA.HI.X.SX32 R9, R14, R49, 0x1, P0 ;  /* 0x000000310e097211 */ /* 0x000fe200000f0eff */
[----:B------:R4:W5:Y:S01]  /*0530*/  LDG.E.U16 R36, [R12.64] ;  /* 0x000000060c247981 */ /* 0x000962000c1e1500 */
[----:B0-----:R-:W-:Y:S01]  /*0540*/  LEA R2, P0, R0, R47, 0x1 ;  /* 0x0000002f00027211 */ /* 0x001fe200078008ff */
[----:B------:R-:W-:-:S02]  /*0550*/  IMAD R11, R51, 0x4, R10 ;  /* 0x00000004330b7824 */ /* 0x000fc400078e020a */
[----:B------:R0:W5:Y:S01]  /*0560*/  LDG.E.U16 R37, [R8.64] ;  /* 0x0000000608257981 */ /* 0x000162000c1e1500 */
[----:B------:R-:W-:Y:S02]  /*0570*/  LEA.HI.X.SX32 R3, R0, R49, 0x1, P0 ;  /* 0x0000003100037211 */ /* 0x000fe400000f0eff */
[C---:B------:R-:W-:Y:S02]  /*0580*/  LEA R0, R51.reuse, R11, 0x2 ;  /* 0x0000000b33007211 */ /* 0x040fe400078e10ff */
[-C--:B------:R-:W-:Y:S01]  /*0590*/  LEA R6, P0, R10, R47.reuse, 0x1 ;  /* 0x0000002f0a067211 */ /* 0x080fe200078008ff */
[----:B------:R0:W5:Y:S02]  /*05a0*/  LDG.E.U16 R38, [R2.64] ;  /* 0x0000000602267981 */ /* 0x000164000c1e1500 */
[----:B------:R-:W-:Y:S01]  /*05b0*/  IMAD R14, R51, 0x4, R0 ;  /* 0x00000004330e7824 */ /* 0x000fe200078e0200 */
[----:B-1----:R-:W-:-:S03]  /*05c0*/  LEA R4, P1, R11, R47, 0x1 ;  /* 0x0000002f0b047211 */ /* 0x002fc600078208ff */
[C---:B------:R-:W-:Y:S01]  /*05d0*/  IMAD R15, R51.reuse, 0x4, R14 ;  /* 0x00000004330f7824 */ /* 0x040fe200078e020e */
[----:B------:R-:W-:Y:S02]  /*05e0*/  LEA.HI.X.SX32 R7, R10, R49, 0x1, P0 ;  /* 0x000000310a077211 */ /* 0x000fe400000f0eff */
[C---:B------:R-:W-:Y:S01]  /*05f0*/  LEA R10, P0, R0.reuse, R47, 0x1 ;  /* 0x0000002f000a7211 */ /* 0x040fe200078008ff */
[----:B----4-:R-:W-:Y:S01]  /*0600*/  IMAD R13, R51, 0x4, R15 ;  /* 0x00000004330d7824 */ /* 0x010fe200078e020f */
[-C--:B------:R-:W-:Y:S01]  /*0610*/  LEA.HI.X.SX32 R5, R11, R49.reuse, 0x1, P1 ;  /* 0x000000310b057211 */ /* 0x080fe200008f0eff */
[----:B------:R1:W4:Y:S01]  /*0620*/  LDG.E.U16 R39, [R6.64] ;  /* 0x0000000606277981 */ /* 0x000322000c1e1500 */
[----:B------:R-:W-:Y:S02]  /*0630*/  LEA.HI.X.SX32 R11, R0, R49, 0x1, P0 ;  /* 0x00000031000b7211 */ /* 0x000fe400000f0eff */
[----:B0-----:R-:W-:Y:S01]  /*0640*/  LEA R8, P0, R14, R47, 0x1 ;  /* 0x0000002f0e087211 */ /* 0x001fe200078008ff */
[----:B------:R0:W4:Y:S01]  /*0650*/  LDG.E.U16 R40, [R4.64] ;  /* 0x0000000604287981 */ /* 0x000122000c1e1500 */
[----:B------:R-:W-:-:S02]  /*0660*/  LEA R0, R51, R13, 0x2 ;  /* 0x0000000d33007211 */ /* 0x000fc400078e10ff */
[----:B------:R-:W-:Y:S01]  /*0670*/  LEA.HI.X.SX32 R9, R14, R49, 0x1, P0 ;  /* 0x000000310e097211 */ /* 0x000fe200000f0eff */
[----:B------:R0:W4:Y:S02]  /*0680*/  LDG.E.U16 R41, [R10.64] ;  /* 0x000000060a297981 */ /* 0x000124000c1e1500 */
[----:B------:R-:W-:Y:S01]  /*0690*/  IMAD R14, R51, 0x4, R0 ;  /* 0x00000004330e7824 */ /* 0x000fe200078e0200 */
[----:B------:R-:W-:Y:S01]  /*06a0*/  LEA R2, P0, R15, R47, 0x1 ;  /* 0x0000002f0f027211 */ /* 0x000fe200078008ff */
[----:B------:R0:W4:Y:S02]  /*06b0*/  LDG.E.U16 R42, [R8.64] ;  /* 0x00000006082a7981 */ /* 0x000124000c1e1500 */
[----:B------:R-:W-:Y:S01]  /*06c0*/  IMAD R17, R51, 0x4, R14 ;  /* 0x0000000433117824 */ /* 0x000fe200078e020e */
[----:B------:R-:W-:-:S03]  /*06d0*/  LEA.HI.X.SX32 R3, R15, R49, 0x1, P0 ;  /* 0x000000310f037211 */ /* 0x000fc600000f0eff */
[C---:B------:R-:W-:Y:S01]  /*06e0*/  IMAD R15, R51.reuse, 0x4, R17 ;  /* 0x00000004330f7824 */ /* 0x040fe200078e0211 */
[C---:B-1----:R-:W-:Y:S01]  /*06f0*/  LEA R6, P0, R14.reuse, R47, 0x1 ;  /* 0x0000002f0e067211 */ /* 0x042fe200078008ff */
[----:B------:R1:W4:Y:S03]  /*0700*/  LDG.E.U16 R43, [R2.64] ;  /* 0x00000006022b7981 */ /* 0x000326000c1e1500 */
[----:B------:R-:W-:Y:S02]  /*0710*/  LEA R18, R51, R15, 0x2 ;  /* 0x0000000f33127211 */ /* 0x000fe400078e10ff */
[----:B------:R-:W-:-:S03]  /*0720*/  LEA.HI.X.SX32 R7, R14, R49, 0x1, P0 ;  /* 0x000000310e077211 */ /* 0x000fc600000f0eff */
[----:B0-----:R-:W-:Y:S01]  /*0730*/  IMAD R5, R51, 0x4, R18 ;  /* 0x0000000433057824 */ /* 0x001fe200078e0212 */
[----:B------:R-:W-:Y:S01]  /*0740*/  LEA R10, P0, R15, R47, 0x1 ;  /* 0x0000002f0f0a7211 */ /* 0x000fe200078008ff */
[----:B------:R0:W4:Y:S02]  /*0750*/  LDG.E.U16 R45, [R6.64] ;  /* 0x00000006062d7981 */ /* 0x000124000c1e1500 */
[----:B------:R-:W-:Y:S01]  /*0760*/  IMAD R19, R51, 0x4, R5 ;  /* 0x0000000433137824 */ /* 0x000fe200078e0205 */
[----:B------:R-:W-:Y:S02]  /*0770*/  LEA.HI.X.SX32 R11, R15, R49, 0x1, P0 ;  /* 0x000000310f0b7211 */ /* 0x000fe400000f0eff */
[-C--:B------:R-:W-:Y:S01]  /*0780*/  LEA R12, P1, R13, R47.reuse, 0x1 ;  /* 0x0000002f0d0c7211 */ /* 0x080fe200078208ff */
[----:B------:R-:W-:Y:S01]  /*0790*/  IMAD R15, R51, 0x4, R19 ;  /* 0x00000004330f7824 */ /* 0x000fe200078e0213 */
[----:B------:R-:W-:Y:S01]  /*07a0*/  LEA R4, P0, R0, R47, 0x1 ;  /* 0x0000002f00047211 */ /* 0x000fe200078008ff */
[----:B------:R0:W4:Y:S01]  /*07b0*/  LDG.E.U16 R46, [R10.64] ;  /* 0x000000060a2e7981 */ /* 0x000122000c1e1500 */
[----:B------:R-:W-:-:S02]  /*07c0*/  LEA.HI.X.SX32 R13, R13, R49, 0x1, P1 ;  /* 0x000000310d0d7211 */ /* 0x000fc400008f0eff */
[-C--:B------:R-:W-:Y:S02]  /*07d0*/  LEA R8, P1, R5, R47.reuse, 0x1 ;  /* 0x0000002f05087211 */ /* 0x080fe400078208ff */
[----:B------:R-:W-:Y:S01]  /*07e0*/  LEA R14, P2, R15, R47, 0x1 ;  /* 0x0000002f0f0e7211 */ /* 0x000fe200078408ff */
[----:B------:R0:W4:Y:S01]  /*07f0*/  LDG.E.U16 R44, [R12.64] ;  /* 0x000000060c2c7981 */ /* 0x000122000c1e1500 */
[----:B------:R-:W-:Y:S02]  /*0800*/  LEA R20, R51, R15, 0x2 ;  /* 0x0000000f33147211 */ /* 0x000fe400078e10ff */
[-C--:B------:R-:W-:Y:S02]  /*0810*/  LEA.HI.X.SX32 R9, R5, R49.reuse, 0x1, P1 ;  /* 0x0000003105097211 */ /* 0x080fe400008f0eff */
[----:B------:R-:W-:-:S03]  /*0820*/  LEA.HI.X.SX32 R15, R15, R49, 0x1, P2 ;  /* 0x000000310f0f7211 */ /* 0x000fc600010f0eff */
[----:B------:R1:W4:Y:S04]  /*0830*/  LDG.E.U16 R8, [R8.64] ;  /* 0x0000000608087981 */ /* 0x000328000c1e1500 */
[----:B------:R1:W4:Y:S01]  /*0840*/  LDG.E.U16 R14, [R14.64] ;  /* 0x000000060e0e7981 */ /* 0x000322000c1e1500 */
[----:B------:R-:W-:Y:S02]  /*0850*/  LEA.HI.X.SX32 R5, R0, R49, 0x1, P0 ;  /* 0x0000003100057211 */ /* 0x000fe400000f0eff */
[CC--:B0-----:R-:W-:Y:S02]  /*0860*/  LEA R6, P1, R18.reuse, R47.reuse, 0x1 ;  /* 0x0000002f12067211 */ /* 0x0c1fe400078208ff */
[----:B-1----:R-:W-:Y:S02]  /*0870*/  LEA R2, P0, R17, R47, 0x1 ;  /* 0x0000002f11027211 */ /* 0x002fe400078008ff */
[----:B------:R-:W-:-:S02]  /*0880*/  LEA.HI.X.SX32 R7, R18, R49, 0x1, P1 ;  /* 0x0000003112077211 */ /* 0x000fc400008f0eff */
[----:B------:R-:W-:Y:S02]  /*0890*/  LEA.HI.X.SX32 R3, R17, R49, 0x1, P0 ;  /* 0x0000003111037211 */ /* 0x000fe400000f0eff */
[CC--:B------:R-:W-:Y:S01]  /*08a0*/  LEA R10, P1, R20.reuse, R47.reuse, 0x1 ;  /* 0x0000002f140a7211 */ /* 0x0c0fe200078208ff */
[----:B------:R0:W4:Y:S01]  /*08b0*/  LDG.E.U16 R17, [R4.64] ;  /* 0x0000000604117981 */ /* 0x000122000c1e1500 */
[C---:B------:R-:W-:Y:S02]  /*08c0*/  LEA R12, P0, R19.reuse, R47, 0x1 ;  /* 0x0000002f130c7211 */ /* 0x040fe400078008ff */
[-C--:B------:R-:W-:Y:S01]  /*08d0*/  LEA.HI.X.SX32 R11, R20, R49.reuse, 0x1, P1 ;  /* 0x00000031140b7211 */ /* 0x080fe200008f0eff */
[----:B------:R1:W4:Y:S01]  /*08e0*/  LDG.E.U16 R18, [R2.64] ;  /* 0x0000000602127981 */ /* 0x000322000c1e1500 */
[----:B------:R-:W-:-:S03]  /*08f0*/  LEA.HI.X.SX32 R13, R19, R49, 0x1, P0 ;  /* 0x00000031130d7211 */ /* 0x000fc600000f0eff */
[----:B------:R0:W4:Y:S04]  /*0900*/  LDG.E.U16 R9, [R6.64] ;  /* 0x0000000606097981 */ /* 0x000128000c1e1500 */
[----:B------:R0:W4:Y:S04]  /*0910*/  LDG.E.U16 R12, [R12.64] ;  /* 0x000000060c0c7981 */ /* 0x000128000c1e1500 */
[----:B------:R1:W4:Y:S01]  /*0920*/  LDG.E.U16 R11, [R10.64] ;  /* 0x000000060a0b7981 */ /* 0x000322000c1e1500 */
[C---:B------:R-:W-:Y:S01]  /*0930*/  LOP3.LUT R0, R56.reuse, 0xc0, RZ, 0xc0, !PT ;  /* 0x000000c038007812 */ /* 0x040fe200078ec0ff */
[----:B------:R-:W-:-:S03]  /*0940*/  IMAD.SHL.U32 R58, R56, 0x2, RZ ;  /* 0x00000002383a7824 */ /* 0x000fc600078e00ff */
[----:B------:R-:W-:-:S04]  /*0950*/  SHF.R.U32.HI R0, RZ, 0x2, R0 ;  /* 0x00000002ff007819 */ /* 0x000fc80000011600 */
[----:B0-----:R-:W-:-:S04]  /*0960*/  LOP3.LUT R5, R0, 0x1fe, R58, 0x78, !PT ;  /* 0x000001fe00057812 */ /* 0x001fc800078e783a */
[----:B------:R-:W-:Y:S02]  /*0970*/  LOP3.LUT R20, R5, 0x40, RZ, 0x3c, !PT ;  /* 0x0000004005147812 */ /* 0x000fe400078e3cff */
[----:B------:R-:W-:-:S04]  /*0980*/  IADD3 R59, R32, 0x40, RZ ;  /* 0x00000040203b7810 */ /* 0x000fc80007ffe0ff */
[----:B------:R-:W-:Y:S01]  /*0990*/  ISETP.GE.AND P0, PT, R59, 0x1, PT ;  /* 0x000000013b00780c */ /* 0x000fe20003f06270 */
[----:B------:R-:W-:Y:S01]  /*09a0*/  IMAD.MOV.U32 R0, RZ, RZ, 0x3f800000 ;  /* 0x3f800000ff007424 */ /* 0x000fe200078e00ff */
[----:B-1----:R-:W-:Y:S01]  /*09b0*/  MOV R3, 0xff800000 ;  /* 0xff80000000037802 */ /* 0x002fe20000000f00 */
[----:B------:R-:W-:Y:S01]  /*09c0*/  IMAD.MOV.U32 R2, RZ, RZ, -0x800000 ;  /* 0xff800000ff027424 */ /* 0x000fe200078e00ff */
[----:B------:R-:W-:Y:S01]  /*09d0*/  MOV R7, 0xff800000 ;  /* 0xff80000000077802 */ /* 0x000fe20000000f00 */
[----:B------:R-:W-:Y:S01]  /*09e0*/  IMAD.MOV.U32 R4, RZ, RZ, -0x800000 ;  /* 0xff800000ff047424 */ /* 0x000fe200078e00ff */
[----:B------:R-:W-:Y:S01]  /*09f0*/  CS2R R120, SRZ ;  /* 0x0000000000787805 */ /* 0x000fe2000001ff00 */
[----:B------:R-:W-:Y:S01]  /*0a00*/  IMAD.MOV.U32 R6, RZ, RZ, -0x800000 ;  /* 0xff800000ff067424 */ /* 0x000fe200078e00ff */
[----:B------:R-:W-:Y:S01]  /*0a10*/  CS2R R122, SRZ ;  /* 0x00000000007a7805 */ /* 0x000fe2000001ff00 */
[----:B------:R-:W-:Y:S01]  /*0a20*/  IMAD.MOV.U32 R10, RZ, RZ, 0x3f800000 ;  /* 0x3f800000ff0a7424 */ /* 0x000fe200078e00ff */
[----:B------:R-:W-:Y:S01]  /*0a30*/  CS2R R68, SRZ ;  /* 0x0000000000447805 */ /* 0x000fe2000001ff00 */
[----:B------:R-:W-:Y:S01]  /*0a40*/  IMAD.MOV.U32 R13, RZ, RZ, 0x3f800000 ;  /* 0x3f800000ff0d7424 */ /* 0x000fe200078e00ff */
[----:B------:R-:W-:Y:S01]  /*0a50*/  CS2R R70, SRZ ;  /* 0x0000000000467805 */ /* 0x000fe2000001ff00 */
        /* <DEDUP_REMOVED lines=10> */
[----:B------:R-:W-:Y:S01]  /*0b00*/  LOP3.LUT R15, R56, 0x80, RZ, 0xc0, !PT ;  /* 0x00000080380f7812 */ /* 0x000fe200078ec0ff */
[----:B------:R-:W-:-:S02]  /*0b10*/  IMAD R16, R16, c[0x0][0x1c8], RZ ;  /* 0x0000720010107a24 */ /* 0x000fc400078e02ff */
[C---:B------:R-:W-:Y:S01]  /*0b20*/  IMAD.SHL.U32 R19, R56.reuse, 0x4, RZ ;  /* 0x0000000438137824 */ /* 0x040fe200078e00ff */
[----:B--2---:R-:W-:Y:S04]  /*0b30*/  STS.U16 [R5+0x8000], R21 ;  /* 0x0080001505007388 */ /* 0x004fe80000000400 */
[----:B---3--:R-:W-:Y:S04]  /*0b40*/  STS.U16 [R5+0x8400], R23 ;  /* 0x0084001705007388 */ /* 0x008fe80000000400 */
[----:B-----5:R-:W-:Y:S04]  /*0b50*/  STS.U16 [R5+0x8800], R25 ;  /* 0x0088001905007388 */ /* 0x020fe80000000400 */
[----:B------:R-:W-:Y:S04]  /*0b60*/  STS.U16 [R5+0x8c00], R27 ;  /* 0x008c001b05007388 */ /* 0x000fe80000000400 */
[----:B------:R-:W-:Y:S04]  /*0b70*/  STS.U16 [R5+0x9000], R29 ;  /* 0x0090001d05007388 */ /* 0x000fe80000000400 */
[----:B------:R-:W-:Y:S04]  /*0b80*/  STS.U16 [R5+0x9400], R31 ;  /* 0x0094001f05007388 */ /* 0x000fe80000000400 */
[----:B------:R-:W-:Y:S04]  /*0b90*/  STS.U16 [R5+0x9800], R34 ;  /* 0x0098002205007388 */ /* 0x000fe80000000400 */
[----:B------:R-:W-:Y:S04]  /*0ba0*/  STS.U16 [R5+0x9c00], R36 ;  /* 0x009c002405007388 */ /* 0x000fe80000000400 */
[----:B------:R-:W-:Y:S04]  /*0bb0*/  STS.U16 [R5+0xa000], R38 ;  /* 0x00a0002605007388 */ /* 0x000fe80000000400 */
[----:B----4-:R-:W-:Y:S04]  /*0bc0*/  STS.U16 [R5+0xa400], R40 ;  /* 0x00a4002805007388 */ /* 0x010fe80000000400 */
[----:B------:R-:W-:Y:S04]  /*0bd0*/  STS.U16 [R5+0xa800], R42 ;  /* 0x00a8002a05007388 */ /* 0x000fe80000000400 */
[----:B------:R-:W-:Y:S04]  /*0be0*/  STS.U16 [R5+0xb000], R45 ;  /* 0x00b0002d05007388 */ /* 0x000fe80000000400 */
[----:B------:R-:W-:Y:S04]  /*0bf0*/  STS.U16 [R5+0xb400], R46 ;  /* 0x00b4002e05007388 */ /* 0x000fe80000000400 */
[----:B------:R-:W-:Y:S04]  /*0c00*/  STS.U16 [R5+0xac00], R44 ;  /* 0x00ac002c05007388 */ /* 0x000fe80000000400 */
[----:B------:R-:W-:Y:S04]  /*0c10*/  STS.U16 [R5+0xb800], R8 ;  /* 0x00b8000805007388 */ /* 0x000fe80000000400 */
[----:B------:R0:W-:Y:S04]  /*0c20*/  STS.U16 [R5+0xbc00], R14 ;  /* 0x00bc000e05007388 */ /* 0x0001e80000000400 */
[----:B------:R-:W-:Y:S04]  /*0c30*/  STS.U16 [R20+0x8200], R22 ;  /* 0x0082001614007388 */ /* 0x000fe80000000400 */
[----:B------:R-:W-:Y:S04]  /*0c40*/  STS.U16 [R20+0x8e00], R28 ;  /* 0x008e001c14007388 */ /* 0x000fe80000000400 */
[----:B------:R-:W-:Y:S04]  /*0c50*/  STS.U16 [R20+0x9200], R30 ;  /* 0x0092001e14007388 */ /* 0x000fe80000000400 */
[----:B------:R-:W-:Y:S04]  /*0c60*/  STS.U16 [R20+0x9600], R33 ;  /* 0x0096002114007388 */ /* 0x000fe80000000400 */
[----:B------:R-:W-:Y:S04]  /*0c70*/  STS.U16 [R20+0x9a00], R35 ;  /* 0x009a002314007388 */ /* 0x000fe80000000400 */
[----:B------:R-:W-:Y:S04]  /*0c80*/  STS.U16 [R20+0x9e00], R37 ;  /* 0x009e002514007388 */ /* 0x000fe80000000400 */
[----:B------:R-:W-:Y:S04]  /*0c90*/  STS.U16 [R20+0xa200], R39 ;  /* 0x00a2002714007388 */ /* 0x000fe80000000400 */
[----:B------:R-:W-:Y:S04]  /*0ca0*/  STS.U16 [R20+0xa600], R41 ;  /* 0x00a6002914007388 */ /* 0x000fe80000000400 */
[----:B------:R-:W-:Y:S01]  /*0cb0*/  STS.U16 [R20+0xaa00], R43 ;  /* 0x00aa002b14007388 */ /* 0x000fe20000000400 */
[----:B0-----:R-:W-:Y:S01]  /*0cc0*/  IMAD.MOV.U32 R5, RZ, RZ, -0x800000 ;  /* 0xff800000ff057424 */ /* 0x001fe200078e00ff */
[----:B------:R-:W-:Y:S01]  /*0cd0*/  MOV R42, 0x3f800000 ;  /* 0x3f800000002a7802 */ /* 0x000fe20000000f00 */
[----:B------:R-:W-:Y:S01]  /*0ce0*/  IMAD.MOV.U32 R8, RZ, RZ, -0x800000 ;  /* 0xff800000ff087424 */ /* 0x000fe200078e00ff */
[----:B------:R0:W-:Y:S01]  /*0cf0*/  STS.U16 [R20+0x8600], R24 ;  /* 0x0086001814007388 */ /* 0x0001e20000000400 */
[----:B------:R-:W-:Y:S01]  /*0d00*/  IMAD.MOV.U32 R40, RZ, RZ, 0x3f800000 ;  /* 0x3f800000ff287424 */ /* 0x000fe200078e00ff */
[----:B------:R-:W-:Y:S01]  /*0d10*/  CS2R R44, SRZ ;  /* 0x00000000002c7805 */ /* 0x000fe2000001ff00 */
[----:B------:R-:W-:Y:S01]  /*0d20*/  CS2R R46, SRZ ;  /* 0x00000000002e7805 */ /* 0x000fe2000001ff00 */
[----:B------:R1:W-:Y:S01]  /*0d30*/  STS.U16 [R20+0x8a00], R26 ;  /* 0x008a001a14007388 */ /* 0x0003e20000000400 */
[----:B------:R-:W-:-:S03]  /*0d40*/  LOP3.LUT R14, R56, 0x1c, RZ, 0xc0, !PT ;  /* 0x0000001c380e7812 */ /* 0x000fc600078ec0ff */
[----:B------:R2:W-:Y:S01]  /*0d50*/  STS.U16 [R20+0xae00], R17 ;  /* 0x00ae001114007388 */ /* 0x0005e20000000400 */
[----:B0-----:R-:W-:-:S03]  /*0d60*/  LOP3.LUT R24, R56, 0x7, RZ, 0xc0, !PT ;  /* 0x0000000738187812 */ /* 0x001fc600078ec0ff */
[----:B------:R0:W-:Y:S01]  /*0d70*/  STS.U16 [R20+0xb200], R18 ;  /* 0x00b2001214007388 */ /* 0x0001e20000000400 */
[----:B-1----:R-:W-:-:S03]  /*0d80*/  LOP3.LUT R26, R56, 0xe0, RZ, 0xc0, !PT ;  /* 0x000000e0381a7812 */ /* 0x002fc600078ec0ff */
[----:B------:R1:W-:Y:S01]  /*0d90*/  STS.U16 [R20+0xb600], R9 ;  /* 0x00b6000914007388 */ /* 0x0003e20000000400 */
[----:B--2---:R-:W-:-:S03]  /*0da0*/  IMAD.MOV.U32 R17, RZ, RZ, 0x3f800000 ;  /* 0x3f800000ff117424 */ /* 0x004fc600078e00ff */
[----:B------:R2:W-:Y:S01]  /*0db0*/  STS.U16 [R20+0xba00], R12 ;  /* 0x00ba000c14007388 */ /* 0x0005e20000000400 */
[----:B0-----:R-:W-:-:S03]  /*0dc0*/  LOP3.LUT R18, R56, 0xff, RZ, 0xc0, !PT ;  /* 0x000000ff38127812 */ /* 0x001fc600078ec0ff */
[----:B------:R0:W-:Y:S01]  /*0dd0*/  STS.U16 [R20+0xbe00], R11 ;  /* 0x00be000b14007388 */ /* 0x0001e20000000400 */
[----:B-1----:R-:W-:Y:S02]  /*0de0*/  IMAD.MOV.U32 R9, RZ, RZ, -0x800000 ;  /* 0xff800000ff097424 */ /* 0x002fe400078e00ff */
[----:B--2---:R-:W-:Y:S01]  /*0df0*/  IMAD.MOV.U32 R12, RZ, RZ, 0x3f800000 ;  /* 0x3f800000ff0c7424 */ /* 0x004fe200078e00ff */
[----:B0-----:R-:W-:Y:S01]  /*0e00*/  MOV R11, 0x3f800000 ;  /* 0x3f800000000b7802 */ /* 0x001fe20000000f00 */
[----:B------:R-:W-:Y:S05]  /*0e10*/  @!P0 BRA `(.L_x_0) ;  /* 0x0000716000008947 */ /* 0x000fea0003800000 */
[----:B------:R-:W-:Y:S01]  /*0e20*/  SHF.R.U32.HI R4, RZ, 0x7, R56 ;  /* 0x00000007ff047819 */ /* 0x000fe20000011638 */
[----:B------:R-:W-:Y:S01]  /*0e30*/  IMAD.MOV.U32 R2, RZ, RZ, c[0x0][0x1a4] ;  /* 0x00006900ff027624 */ /* 0x000fe200078e00ff */
[----:B------:R-:W-:Y:S01]  /*0e40*/  ISETP.NE.U32.AND P0, PT, R15, RZ, PT ;  /* 0x000000ff0f00720c */ /* 0x000fe20003f05070 */
[----:B------:R-:W-:Y:S01]  /*0e50*/  IMAD R3, R24, 0x90, RZ ;  /* 0x0000009018037824 */ /* 0x000fe200078e02ff */
[----:B------:R-:W-:Y:S01]  /*0e60*/  SGXT.U32 R4, R4, 0x1 ;  /* 0x000000010404781a */ /* 0x000fe20000000000 */
[----:B------:R-:W-:Y:S01]  /*0e70*/  IMAD.SHL.U32 R8, R24, 0x10, RZ ;  /* 0x0000001018087824 */ /* 0x000fe200078e00ff */
[C---:B------:R-:W-:Y:S01]  /*0e80*/  LOP3.LUT R5, R56.reuse, 0x7f, RZ, 0xc0, !PT ;  /* 0x0000007f38057812 */ /* 0x040fe200078ec0ff */
[C---:B------:R-:W-:Y:S01]  /*0e90*/  IMAD.SHL.U32 R33, R56.reuse, 0x100, RZ ;  /* 0x0000010038217824 */ /* 0x040fe200078e00ff */
[----:B------:R-:W-:Y:S01]  /*0ea0*/  LOP3.LUT R0, R56, 0x10, RZ, 0xc0, !PT ;  /* 0x0000001038007812 */ /* 0x000fe200078ec0ff */
[----:B------:R-:W-:Y:S01]  /*0eb0*/  IMAD R7, R4, c[0x0][0x1a4], RZ ;  /* 0x0000690004077a24 */ /* 0x000fe200078e02ff */
[----:B------:R-:W-:Y:S01]  /*0ec0*/  LOP3.LUT R6, R19, 0x7c, RZ, 0xc0, !PT ;  /* 0x0000007c13067812 */ /* 0x000fe200078ec0ff */
[C---:B------:R-:W-:Y:S01]  /*0ed0*/  IMAD.SHL.U32 R19, R5.reuse, 0x2, RZ ;  /* 0x0000000205137824 */ /* 0x040fe200078e00ff */
[----:B------:R-:W-:Y:S01]  /*0ee0*/  SHF.R.U32.HI R21, RZ, 0x1, R26 ;  /* 0x00000001ff157819 */ /* 0x000fe2000001161a */
[----:B------:R-:W-:Y:S01]  /*0ef0*/  IMAD.SHL.U32 R20, R0, 0x40, RZ ;  /* 0x0000004000147824 */ /* 0x000fe200078e00ff */
[----:B------:R-:W-:Y:S01]  /*0f00*/  LEA R9, R2, R7, 0x1 ;  /* 0x0000000702097211 */ /* 0x000fe200078e08ff */
[----:B------:R-:W-:Y:S01]  /*0f10*/  IMAD R10, R5, c[0x0][0x1b4], RZ ;  /* 0x00006d00050a7a24 */ /* 0x000fe200078e02ff */
[----:B------:R-:W-:Y:S01]  /*0f20*/  SEL R0, RZ, 0x110, !P0 ;  /* 0x00000110ff007807 */ /* 0x000fe20004000000 */
[----:B------:R-:W-:Y:S01]  /*0f30*/  IMAD R83, R4, c[0x0][0x1b8], RZ ;  /* 0x00006e0004537a24 */ /* 0x000fe200078e02ff */
[----:B------:R-:W-:Y:S01]  /*0f40*/  LEA R6, R14, R6, 0x6 ;  /* 0x000000060e067211 */ /* 0x000fe200078e30ff */
[----:B------:R-:W-:Y:S01]  /*0f50*/  IMAD R11, R2, 0x2, R9 ;  /* 0x00000002020b7824 */ /* 0x000fe200078e0209 */
[----:B------:R-:W-:Y:S01]  /*0f60*/  LOP3.LUT R19, R0, R19, RZ, 0x3c, !PT ;  /* 0x0000001300137212 */ /* 0x000fe200078e3cff */
[----:B------:R-:W-:Y:S01]  /*0f70*/  IMAD R0, R57, c[0x0][0x1a0], RZ ;  /* 0x0000680039007a24 */ /* 0x000fe200078e02ff */
[----:B------:R-:W-:Y:S01]  /*0f80*/  LOP3.LUT R21, R6, R21, RZ, 0x3c, !PT ;  /* 0x0000001506157212 */ /* 0x000fe200078e3cff */
[----:B------:R-:W-:Y:S01]  /*0f90*/  IMAD R13, R2, 0x2, R11 ;  /* 0x00000002020d7824 */ /* 0x000fe200078e020b */
[--C-:B------:R-:W-:Y:S01]  /*0fa0*/  LOP3.LUT R3, R3, 0x10, R58.reuse, 0x78, !PT ;  /* 0x0000001003037812 */ /* 0x100fe200078e783a */
[----:B------:R-:W-:Y:S01]  /*0fb0*/  IMAD R6, R5, c[0x0][0x1a8], RZ ;  /* 0x00006a0005067a24 */ /* 0x000fe200078e02ff */
[----:B------:R-:W-:Y:S01]  /*0fc0*/  LOP3.LUT R33, R8, 0xf00, R33, 0xf8, !PT ;  /* 0x00000f0008217812 */ /* 0x000fe200078ef821 */
[----:B------:R-:W-:Y:S01]  /*0fd0*/  IMAD R15, R2, 0x2, R13 ;  /* 0x00000002020f7824 */ /* 0x000fe200078e020d */
[----:B------:R-:W-:Y:S01]  /*0fe0*/  LOP3.LUT R22, R8, 0x30, R58, 0x78, !PT ;  /* 0x0000003008167812 */ /* 0x000fe200078e783a */
[----:B------:R-:W-:Y:S01]  /*0ff0*/  IMAD.SHL.U32 R8, R6, 0x2, RZ ;  /* 0x0000000206087824 */ /* 0x000fe200078e00ff */
[----:B------:R-:W-:Y:S01]  /*1000*/  LOP3.LUT R20, R3, R20, RZ, 0xfc, !PT ;  /* 0x0000001403147212 */ /* 0x000fe200078efcff */
[----:B------:R-:W-:Y:S01]  /*1010*/  IMAD R3, R57, c[0x0][0x1b0], RZ ;  /* 0x00006c0039037a24 */ /* 0x000fe200078e02ff */
[----:B------:R-:W-:Y:S01]  /*1020*/  LEA R17, R2, R15, 0x1 ;  /* 0x0000000f02117211 */ /* 0x000fe200078e08ff */
[----:B------:R-:W-:Y:S01]  /*1030*/  IMAD.SHL.U32 R166, R14, 0x8, RZ ;  /* 0x000000080ea67824 */ /* 0x000fe200078e00ff */
[----:B------:R-:W-:Y:S01]  /*1040*/  SHF.L.U32 R5, R0, 0x1, RZ ;  /* 0x0000000100057819 */ /* 0x000fe200000006ff */
[C---:B------:R-:W-:Y:S01]  /*1050*/  IMAD.SHL.U32 R152, R3.reuse, 0x2, RZ ;  /* 0x0000000203987824 */ /* 0x040fe200078e00ff */
[----:B------:R-:W-:Y:S01]  /*1060*/  SHF.L.U32 R31, R10, 0x1, RZ ;  /* 0x000000010a1f7819 */ /* 0x000fe200000006ff */
[----:B------:R-:W-:Y:S01]  /*1070*/  IMAD R23, R2, 0x2, R17 ;  /* 0x0000000202177824 */ /* 0x000fe200078e0211 */
[----:B------:R-:W-:Y:S01]  /*1080*/  IADD3 R12, P0, P1, R8, c[0x0][0x168], R5 ;  /* 0x00005a00080c7a10 */ /* 0x000fe2000791e005 */
[----:B------:R-:W-:Y:S01]  /*1090*/  IMAD.HI R8, R3, 0x2, RZ ;  /* 0x0000000203087827 */ /* 0x000fe200078e02ff */
[----:B------:R-:W-:Y:S01]  /*10a0*/  IADD3 R152, P2, P3, R31, c[0x0][0x170], R152 ;  /* 0x00005c001f987a10 */ /* 0x000fe20007b5e098 */
[----:B------:R-:W-:Y:S01]  /*10b0*/  CS2R R120, SRZ ;  /* 0x0000000000787805 */ /* 0x000fe2000001ff00 */
[----:B------:R-:W-:Y:S01]  /*10c0*/  LEA R35, R24, R26, 0x2 ;  /* 0x0000001a18237211 */ /* 0x000fe200078e10ff */
[----:B------:R-:W-:Y:S01]  /*10d0*/  IMAD R25, R2, 0x2, R23 ;  /* 0x0000000202197824 */ /* 0x000fe200078e0217 */
[----:B------:R-:W-:Y:S01]  /*10e0*/  SHF.R.U32.HI R151, RZ, 0x3, R18 ;  /* 0x00000003ff977819 */ /* 0x000fe20000011612 */
[----:B------:R-:W-:Y:S01]  /*10f0*/  IMAD.HI R0, R0, 0x2, RZ ;  /* 0x0000000200007827 */ /* 0x000fe200078e02ff */
[----:B------:R-:W-:Y:S01]  /*1100*/  LOP3.LUT R33, R33, 0x10, R56, 0x78, !PT ;  /* 0x0000001021217812 */ /* 0x000fe200078e7838 */
[----:B------:R-:W-:Y:S01]  /*1110*/  CS2R R122, SRZ ;  /* 0x00000000007a7805 */ /* 0x000fe2000001ff00 */
[----:B------:R-:W-:Y:S01]  /*1120*/  LOP3.LUT R151, R151, 0x1c, RZ, 0xc0, !PT ;  /* 0x0000001c97977812 */ /* 0x000fe200078ec0ff */
[----:B------:R-:W-:Y:S01]  /*1130*/  IMAD R27, R2, 0x2, R25 ;  /* 0x00000002021b7824 */ /* 0x000fe200078e0219 */
[C---:B------:R-:W-:Y:S01]  /*1140*/  LOP3.LUT R252, R19.reuse, 0x40, RZ, 0x3c, !PT ;  /* 0x0000004013fc7812 */ /* 0x040fe200078e3cff */
[----:B------:R-:W-:Y:S01]  /*1150*/  IMAD.HI R3, R6, 0x2, RZ ;  /* 0x0000000206037827 */ /* 0x000fe200078e02ff */
[----:B------:R-:W-:Y:S01]  /*1160*/  IADD3 R166, R166, R151, RZ ;  /* 0x00000097a6a67210 */ /* 0x000fe20007ffe0ff */
[----:B------:R-:W-:Y:S01]  /*1170*/  UMOV UR4, URZ ;  /* 0x0000003f00047c82 */ /* 0x000fe20008000000 */
[----:B------:R-:W-:Y:S01]  /*1180*/  LOP3.LUT R241, R19, 0x60, RZ, 0x3c, !PT ;  /* 0x0000006013f17812 */ /* 0x000fe200078e3cff */
[----:B------:R-:W-:Y:S01]  /*1190*/  IMAD R29, R2, 0x2, R27 ;  /* 0x00000002021d7824 */ /* 0x000fe200078e021b */
[----:B------:R-:W-:Y:S01]  /*11a0*/  IADD3.X R4, R3, c[0x0][0x16c], R0, P0, P1 ;  /* 0x00005b0003047a10 */ /* 0x000fe200007e2400 */
[----:B------:R-:W-:Y:S01]  /*11b0*/  IMAD.HI R31, R10, 0x2, RZ ;  /* 0x000000020a1f7827 */ /* 0x000fe200078e02ff */
[----:B------:R-:W-:-:S02]  /*11c0*/  LEA R38, P0, R7, R12, 0x1 ;  /* 0x0000000c07267211 */ /* 0x000fc400078008ff */
[----:B------:R-:W-:Y:S01]  /*11d0*/  LEA R36, P1, R9, R12, 0x1 ;  /* 0x0000000c09247211 */ /* 0x000fe200078208ff */
[C---:B------:R-:W-:Y:S01]  /*11e0*/  IMAD R47, R2.reuse, 0x2, R29 ;  /* 0x00000002022f7824 */ /* 0x040fe200078e021d */
[----:B------:R-:W-:Y:S01]  /*11f0*/  LEA.HI.X.SX32 R39, R7, R4, 0x1, P0 ;  /* 0x0000000407277211 */ /* 0x000fe200000f0eff */
[----:B------:R-:W-:Y:S01]  /*1200*/  IMAD.MOV.U32 R5, RZ, RZ, c[0x0][0x1b8] ;  /* 0x00006e00ff057624 */ /* 0x000fe200078e00ff */
[----:B------:R-:W-:Y:S01]  /*1210*/  LEA R30, P0, R11, R12, 0x1 ;  /* 0x0000000c0b1e7211 */ /* 0x000fe200078008ff */
[C---:B------:R-:W-:Y:S01]  /*1220*/  IMAD R49, R2.reuse, 0x2, R47 ;  /* 0x0000000202317824 */ /* 0x040fe200078e022f */
[----:B------:R-:W-:Y:S01]  /*1230*/  IADD3.X R0, R31, c[0x0][0x174], R8, P2, P3 ;  /* 0x00005d001f007a10 */ /* 0x000fe200017e6408 */
[----:B------:R0:W-:Y:S01]  /*1240*/  STL.64 [R1+0x2f8], R38 ;  /* 0x0002f82601007387 */ /* 0x0001e20000100a00 */
[-C--:B------:R-:W-:Y:S01]  /*1250*/  LEA.HI.X.SX32 R37, R9, R4.reuse, 0x1, P1 ;  /* 0x0000000409257211 */ /* 0x080fe200008f0eff */
[C---:B------:R-:W-:Y:S01]  /*1260*/  IMAD R51, R2.reuse, 0x2, R49 ;  /* 0x0000000202337824 */ /* 0x040fe200078e0231 */
[----:B------:R-:W-:Y:S01]  /*1270*/  LEA.HI.X.SX32 R31, R11, R4, 0x1, P0 ;  /* 0x000000040b1f7211 */ /* 0x000fe200000f0eff */
[----:B------:R-:W-:Y:S01]  /*1280*/  IMAD R85, R5, 0x2, R83 ;  /* 0x0000000205557824 */ /* 0x000fe200078e0253 */
[----:B------:R-:W-:Y:S01]  /*1290*/  LEA R8, P1, R15, R12, 0x1 ;  /* 0x0000000c0f087211 */ /* 0x000fe200078208ff */
[C---:B------:R-:W-:Y:S01]  /*12a0*/  IMAD R53, R2.reuse, 0x2, R51 ;  /* 0x0000000202357824 */ /* 0x040fe200078e0233 */
[----:B------:R-:W-:Y:S01]  /*12b0*/  STL.64 [R1+0x2f0], R36 ;  /* 0x0002f02401007387 */ /* 0x000fe20000100a00 */
[----:B------:R-:W-:Y:S01]  /*12c0*/  IMAD R87, R5, 0x2, R85 ;  /* 0x0000000205577824 */ /* 0x000fe200078e0255 */
[----:B------:R-:W-:Y:S01]  /*12d0*/  LEA.HI.X.SX32 R9, R15, R4, 0x1, P1 ;  /* 0x000000040f097211 */ /* 0x000fe200008f0eff */
[----:B------:R-:W-:Y:S01]  /*12e0*/  IMAD.U32 R22, R35, 0x40, R22 ;  /* 0x0000004023167824 */ /* 0x000fe200078e0016 */
[C---:B------:R-:W-:Y:S01]  /*12f0*/  LEA R55, R2.reuse, R53, 0x1 ;  /* 0x0000003502377211 */ /* 0x040fe200078e08ff */
[----:B------:R1:W-:Y:S01]  /*1300*/  STL.64 [R1+0x2e8], R30 ;  /* 0x0002e81e01007387 */ /* 0x0003e20000100a00 */
[----:B------:R-:W-:Y:S01]  /*1310*/  LEA R45, R5, R87, 0x1 ;  /* 0x00000057052d7211 */ /* 0x000fe200078e08ff */
[----:B------:R-:W-:Y:S01]  /*1320*/  IMAD.MOV.U32 R148, RZ, RZ, -0x800000 ;  /* 0xff800000ff947424 */ /* 0x000fe200078e00ff */
[----:B0-----:R-:W-:Y:S01]  /*1330*/  SHF.R.U32.HI R38, RZ, 0x2, R56 ;  /* 0x00000002ff267819 */ /* 0x001fe20000011638 */
[----:B------:R-:W-:-:S02]  /*1340*/  IMAD R57, R2, 0x2, R55 ;  /* 0x0000000202397824 */ /* 0x000fc400078e0237 */
[C---:B------:R-:W-:Y:S01]  /*1350*/  IMAD R89, R5.reuse, 0x2, R45 ;  /* 0x0000000205597824 */ /* 0x040fe200078e022d */
[----:B------:R-:W-:Y:S01]  /*1360*/  SGXT.U32 R38, R38, 0x3 ;  /* 0x000000032626781a */ /* 0x000fe20000000000 */
[----:B------:R-:W-:Y:S01]  /*1370*/  IMAD.MOV.U32 R14, RZ, RZ, -0x800000 ;  /* 0xff800000ff0e7424 */ /* 0x000fe200078e00ff */
[C---:B------:R-:W-:Y:S01]  /*1380*/  LEA R3, R2.reuse, R57, 0x1 ;  /* 0x0000003902037211 */ /* 0x040fe200078e08ff */
[----:B------:R-:W-:Y:S01]  /*1390*/  IMAD.MOV.U32 R18, RZ, RZ, -0x800000 ;  /* 0xff800000ff127424 */ /* 0x000fe200078e00ff */
[----:B------:R-:W-:Y:S01]  /*13a0*/  LEA R91, R5, R89, 0x1 ;  /* 0x00000059055b7211 */ /* 0x000fe200078e08ff */
[----:B------:R-:W-:Y:S01]  /*13b0*/  IMAD.MOV.U32 R42, RZ, RZ, 0x3f800000 ;  /* 0x3f800000ff2a7424 */ /* 0x000fe200078e00ff */
[----:B-1----:R-:W-:Y:S01]  /*13c0*/  LEA R30, P0, R13, R12, 0x1 ;  /* 0x0000000c0d1e7211 */ /* 0x002fe200078008ff */
[----:B------:R-:W-:Y:S01]  /*13d0*/  IMAD R59, R2, 0x2, R3 ;  /* 0x00000002023b7824 */ /* 0x000fe200078e0203 */
[----:B------:R-:W-:Y:S01]  /*13e0*/  LOP3.LUT R149, R38, 0x10, RZ, 0xfc, !PT ;  /* 0x0000001026957812 */ /* 0x000fe200078efcff */
[----:B------:R-:W-:Y:S01]  /*13f0*/  IMAD R39, R5, 0x2, R91 ;  /* 0x0000000205277824 */ /* 0x000fe200078e025b */
[----:B------:R-:W-:Y:S01]  /*1400*/  LEA.HI.X.SX32 R31, R13, R4, 0x1, P0 ;  /* 0x000000040d1f7211 */ /* 0x000fe200000f0eff */
[C---:B------:R-:W-:Y:S01]  /*1410*/  IMAD R7, R2.reuse, 0x2, R59 ;  /* 0x0000000202077824 */ /* 0x040fe200078e023b */
[----:B------:R-:W-:Y:S01]  /*1420*/  LEA R10, P0, R17, R12, 0x1 ;  /* 0x0000000c110a7211 */ /* 0x000fe200078008ff */
[----:B------:R-:W-:Y:S01]  /*1430*/  IMAD.SHL.U32 R149, R149, 0x20, RZ ;  /* 0x0000002095957824 */ /* 0x000fe200078e00ff */
[----:B------:R-:W-:Y:S01]  /*1440*/  LEA R41, R5, R39, 0x1 ;  /* 0x0000002705297211 */ /* 0x000fe200078e08ff */
[----:B------:R0:W-:Y:S01]  /*1450*/  STL.64 [R1+0x2e0], R30 ;  /* 0x0002e01e01007387 */ /* 0x0001e20000100a00 */
[----:B------:R-:W-:Y:S01]  /*1460*/  LEA.HI.X.SX32 R11, R17, R4, 0x1, P0 ;  /* 0x00000004110b7211 */ /* 0x000fe200000f0eff */
[----:B------:R-:W-:Y:S01]  /*1470*/  IMAD R61, R2, 0x2, R7 ;  /* 0x00000002023d7824 */ /* 0x000fe200078e0207 */
[C---:B------:R-:W-:Y:S01]  /*1480*/  LOP3.LUT R36, R38.reuse, 0x28, RZ, 0xfc, !PT ;  /* 0x0000002826247812 */ /* 0x040fe200078efcff */
[----:B------:R1:W-:Y:S01]  /*1490*/  STL.64 [R1+0x2d8], R8 ;  /* 0x0002d80801007387 */ /* 0x0003e20000100a00 */
[----:B------:R-:W-:Y:S01]  /*14a0*/  IMAD R43, R5, 0x2, R41 ;  /* 0x00000002052b7824 */ /* 0x000fe200078e0229 */
[----:B------:R-:W-:Y:S01]  /*14b0*/  LOP3.LUT R150, R38, 0x8, RZ, 0xfc, !PT ;  /* 0x0000000826967812 */ /* 0x000fe200078efcff */
[----:B------:R-:W-:Y:S01]  /*14c0*/  IMAD R63, R2, 0x2, R61 ;  /* 0x00000002023f7824 */ /* 0x000fe200078e023d */
[----:B------:R2:W-:Y:S01]  /*14d0*/  STL.64 [R1+0x2d0], R10 ;  /* 0x0002d00a01007387 */ /* 0x0005e20000100a00 */
[----:B------:R-:W-:Y:S01]  /*14e0*/  IMAD.SHL.U32 R36, R36, 0x20, RZ ;  /* 0x0000002024247824 */ /* 0x000fe200078e00ff */
[----:B------:R-:W-:Y:S01]  /*14f0*/  IADD3 R164, R151, R149, RZ ;  /* 0x0000009597a47210 */ /* 0x000fe20007ffe0ff */
[----:B------:R-:W-:Y:S01]  /*1500*/  IMAD R65, R2, 0x2, R63 ;  /* 0x0000000202417824 */ /* 0x000fe200078e023f */
[----:B0-----:R-:W-:Y:S01]  /*1510*/  LEA R31, R5, R43, 0x1 ;  /* 0x0000002b051f7211 */ /* 0x001fe200078e08ff */
[----:B------:R-:W-:Y:S01]  /*1520*/  IMAD.SHL.U32 R150, R150, 0x20, RZ ;  /* 0x0000002096967824 */ /* 0x000fe200078e00ff */
[----:B------:R-:W-:Y:S01]  /*1530*/  IADD3 R161, R151, R36, RZ ;  /* 0x0000002497a17210 */ /* 0x000fe20007ffe0ff */
[----:B------:R-:W-:Y:S01]  /*1540*/  IMAD R67, R2, 0x2, R65 ;  /* 0x0000000202437824 */ /* 0x000fe200078e0241 */
[----:B-1----:R-:W-:Y:S01]  /*1550*/  LEA R8, P1, R23, R12, 0x1 ;  /* 0x0000000c17087211 */ /* 0x002fe200078208ff */
[----:B------:R-:W-:-:S02]  /*1560*/  IMAD R35, R5, 0x2, R31 ;  /* 0x0000000205237824 */ /* 0x000fc400078e021f */
[C---:B------:R-:W-:Y:S01]  /*1570*/  IMAD R69, R2.reuse, 0x2, R67 ;  /* 0x0000000202457824 */ /* 0x040fe200078e0243 */
[----:B--2---:R-:W-:Y:S01]  /*1580*/  LEA R10, P0, R25, R12, 0x1 ;  /* 0x0000000c190a7211 */ /* 0x004fe200078008ff */
[----:B------:R-:W-:Y:S01]  /*1590*/  IMAD.IADD R165, R151, 0x1, R150 ;  /* 0x0000000197a57824 */ /* 0x000fe200078e0296 */
[-C--:B------:R-:W-:Y:S01]  /*15a0*/  LEA.HI.X.SX32 R9, R23, R4.reuse, 0x1, P1 ;  /* 0x0000000417097211 */ /* 0x080fe200008f0eff */
[C---:B------:R-:W-:Y:S01]  /*15b0*/  IMAD R71, R2.reuse, 0x2, R69 ;  /* 0x0000000202477824 */ /* 0x040fe200078e0245 */
[----:B------:R-:W-:Y:S01]  /*15c0*/  LEA.HI.X.SX32 R11, R25, R4, 0x1, P0 ;  /* 0x00000004190b7211 */ /* 0x000fe200000f0eff */
[----:B------:R-:W-:Y:S01]  /*15d0*/  IMAD.MOV.U32 R40, RZ, RZ, 0x3f800000 ;  /* 0x3f800000ff287424 */ /* 0x000fe200078e00ff */
[----:B------:R-:W-:Y:S01]  /*15e0*/  LEA R37, R5, R35, 0x1 ;  /* 0x0000002305257211 */ /* 0x000fe200078e08ff */
[----:B------:R0:W-:Y:S01]  /*15f0*/  STL.64 [R1+0x2c8], R8 ;  /* 0x0002c80801007387 */ /* 0x0001e20000100a00 */
[----:B------:R-:W-:-:S03]  /*1600*/  IMAD R73, R2, 0x2, R71 ;  /* 0x0000000202497824 */ /* 0x000fc600078e0247 */
[----:B------:R1:W-:Y:S01]  /*1610*/  STL.64 [R1+0x2c0], R10 ;  /* 0x0002c00a01007387 */ /* 0x0003e20000100a00 */
[----:B------:R-:W-:Y:S02]  /*1620*/  IMAD R75, R2, 0x2, R73 ;  /* 0x00000002024b7824 */ /* 0x000fe400078e0249 */
[----:B------:R-:W-:Y:S01]  /*1630*/  IMAD R25, R5, 0x2, R37 ;  /* 0x0000000205197824 */ /* 0x000fe200078e0225 */
[-C--:B0-----:R-:W-:Y:S02]  /*1640*/  LEA R8, P1, R27, R12.reuse, 0x1 ;  /* 0x0000000c1b087211 */ /* 0x081fe400078208ff */
[----:B-1----:R-:W-:Y:S02]  /*1650*/  LEA R10, P0, R29, R12, 0x1 ;  /* 0x0000000c1d0a7211 */ /* 0x002fe400078008ff */
[-C--:B------:R-:W-:Y:S02]  /*1660*/  LEA.HI.X.SX32 R9, R27, R4.reuse, 0x1, P1 ;  /* 0x000000041b097211 */ /* 0x080fe400008f0eff */
[----:B------:R-:W-:-:S02]  /*1670*/  LEA.HI.X.SX32 R11, R29, R4, 0x1, P0 ;  /* 0x000000041d0b7211 */ /* 0x000fc400000f0eff */
[C---:B------:R-:W-:Y:S01]  /*1680*/  LEA R27, R5.reuse, R25, 0x1 ;  /* 0x00000019051b7211 */ /* 0x040fe200078e08ff */
[----:B------:R0:W-:Y:S04]  /*1690*/  STL.64 [R1+0x2b8], R8 ;  /* 0x0002b80801007387 */ /* 0x0001e80000100a00 */
[----:B------:R1:W-:Y:S01]  /*16a0*/  STL.64 [R1+0x2b0], R10 ;  /* 0x0002b00a01007387 */ /* 0x0003e20000100a00 */
[----:B------:R-:W-:-:S05]  /*16b0*/  IMAD R29, R5, 0x2, R27 ;  /* 0x00000002051d7824 */ /* 0x000fca00078e021b */
[----:B------:R-:W-:Y:S02]  /*16c0*/  LEA R15, R5, R29, 0x1 ;  /* 0x0000001d050f7211 */ /* 0x000fe400078e08ff */
[----:B0-----:R-:W-:-:S03]  /*16d0*/  LEA R8, P1, R47, R12, 0x1 ;  /* 0x0000000c2f087211 */ /* 0x001fc600078208ff */
[----:B------:R-:W-:Y:S01]  /*16e0*/  IMAD R17, R5, 0x2, R15 ;  /* 0x0000000205117824 */ /* 0x000fe200078e020f */
[----:B-1----:R-:W-:Y:S02]  /*16f0*/  LEA R10, P0, R49, R12, 0x1 ;  /* 0x0000000c310a7211 */ /* 0x002fe400078008ff */
[-C--:B------:R-:W-:Y:S01]  /*1700*/  LEA.HI.X.SX32 R9, R47, R4.reuse, 0x1, P1 ;  /* 0x000000042f097211 */ /* 0x080fe200008f0eff */
[C---:B------:R-:W-:Y:S01]  /*1710*/  IMAD R47, R2.reuse, 0x2, R75 ;  /* 0x00000002022f7824 */ /* 0x040fe200078e024b */
[----:B------:R-:W-:Y:S02]  /*1720*/  LEA.HI.X.SX32 R11, R49, R4, 0x1, P0 ;  /* 0x00000004310b7211 */ /* 0x000fe400000f0eff */
[----:B------:R-:W-:Y:S01]  /*1730*/  LEA R23, R5, R17, 0x1 ;  /* 0x0000001105177211 */ /* 0x000fe200078e08ff */
[----:B------:R0:W-:Y:S01]  /*1740*/  STL.64 [R1+0x2a8], R8 ;  /* 0x0002a80801007387 */ /* 0x0001e20000100a00 */
[----:B------:R-:W-:-:S03]  /*1750*/  IMAD R49, R2, 0x2, R47 ;  /* 0x0000000202317824 */ /* 0x000fc600078e022f */
[----:B------:R1:W-:Y:S01]  /*1760*/  STL.64 [R1+0x2a0], R10 ;  /* 0x0002a00a01007387 */ /* 0x0003e20000100a00 */
[-C--:B0-----:R-:W-:Y:S02]  /*1770*/  LEA R8, P1, R51, R12.reuse, 0x1 ;  /* 0x0000000c33087211 */ /* 0x081fe400078208ff */
[----:B-1----:R-:W-:Y:S02]  /*1780*/  LEA R10, P0, R53, R12, 0x1 ;  /* 0x0000000c350a7211 */ /* 0x002fe400078008ff */
[-C--:B------:R-:W-:Y:S01]  /*1790*/  LEA.HI.X.SX32 R9, R51, R4.reuse, 0x1, P1 ;  /* 0x0000000433097211 */ /* 0x080fe200008f0eff */
[----:B------:R-:W-:Y:S01]  /*17a0*/  IMAD R51, R2, 0x2, R49 ;  /* 0x0000000202337824 */ /* 0x000fe200078e0231 */
[----:B------:R-:W-:-:S03]  /*17b0*/  LEA.HI.X.SX32 R11, R53, R4, 0x1, P0 ;  /* 0x00000004350b7211 */ /* 0x000fc600000f0eff */
        /* <DEDUP_REMOVED lines=11> */
[C---:B------:R-:W-:Y:S01]  /*1870*/  IMAD R77, R2.reuse, 0x2, R57 ;  /* 0x00000002024d7824 */ /* 0x040fe200078e0239 */
[-C--:B0-----:R-:W-:Y:S02]  /*1880*/  LEA R8, P1, R3, R12.reuse, 0x1 ;  /* 0x0000000c03087211 */ /* 0x081fe400078208ff */
[----:B-1----:R-:W-:Y:S02]  /*1890*/  LEA R10, P0, R59, R12, 0x1 ;  /* 0x0000000c3b0a7211 */ /* 0x002fe400078008ff */
[----:B------:R-:W-:Y:S02]  /*18a0*/  LEA.HI.X.SX32 R9, R3, R4, 0x1, P1 ;  /* 0x0000000403097211 */ /* 0x000fe400008f0eff */
[----:B------:R-:W-:Y:S02]  /*18b0*/  LEA R78, P1, R7, R12, 0x1 ;  /* 0x0000000c074e7211 */ /* 0x000fe400078208ff */
[----:B------:R-:W-:Y:S01]  /*18c0*/  LEA.HI.X.SX32 R11, R59, R4, 0x1, P0 ;  /* 0x000000043b0b7211 */ /* 0x000fe200000f0eff */
[----:B------:R0:W-:Y:S01]  /*18d0*/  STL.64 [R1+0x278], R8 ;  /* 0x0002780801007387 */ /* 0x0001e20000100a00 */
[----:B------:R-:W-:Y:S01]  /*18e0*/  LEA R92, P0, R61, R12, 0x1 ;  /* 0x0000000c3d5c7211 */ /* 0x000fe200078008ff */
[----:B------:R-:W-:Y:S01]  /*18f0*/  IMAD R59, R2, 0x2, R77 ;  /* 0x00000002023b7824 */ /* 0x000fe200078e024d */
[----:B------:R-:W-:Y:S01]  /*1900*/  LEA.HI.X.SX32 R79, R7, R4, 0x1, P1 ;  /* 0x00000004074f7211 */ /* 0x000fe200008f0eff */
[----:B------:R1:W-:Y:S01]  /*1910*/  STL.64 [R1+0x270], R10 ;  /* 0x0002700a01007387 */ /* 0x0003e20000100a00 */
[----:B------:R-:W-:-:S02]  /*1920*/  LEA R80, P1, R63, R12, 0x1 ;  /* 0x0000000c3f507211 */ /* 0x000fc400078208ff */
[-C--:B------:R-:W-:Y:S01]  /*1930*/  LEA.HI.X.SX32 R93, R61, R4.reuse, 0x1, P0 ;  /* 0x000000043d5d7211 */ /* 0x080fe200000f0eff */
[----:B------:R2:W-:Y:S01]  /*1940*/  STL.64 [R1+0x268], R78 ;  /* 0x0002684e01007387 */ /* 0x0005e20000100a00 */
[----:B------:R-:W-:Y:S02]  /*1950*/  LEA.HI.X.SX32 R81, R63, R4, 0x1, P1 ;  /* 0x000000043f517211 */ /* 0x000fe400008f0eff */
[-C--:B------:R-:W-:Y:S01]  /*1960*/  LEA R96, P0, R65, R12.reuse, 0x1 ;  /* 0x0000000c41607211 */ /* 0x080fe200078008ff */
[----:B------:R3:W-:Y:S01]  /*1970*/  STL.64 [R1+0x260], R92 ;  /* 0x0002605c01007387 */ /* 0x0007e20000100a00 */
[----:B------:R-:W-:Y:S01]  /*1980*/  LEA R94, P1, R67, R12, 0x1 ;  /* 0x0000000c435e7211 */ /* 0x000fe200078208ff */
[----:B0-----:R-:W-:Y:S01]  /*1990*/  IMAD R9, R5, 0x2, R23 ;  /* 0x0000000205097824 */ /* 0x001fe200078e0217 */
[-C--:B------:R-:W-:Y:S01]  /*19a0*/  LEA.HI.X.SX32 R97, R65, R4.reuse, 0x1, P0 ;  /* 0x0000000441617211 */ /* 0x080fe200000f0eff */
[----:B------:R-:W-:Y:S01]  /*19b0*/  STL.64 [R1+0x258], R80 ;  /* 0x0002585001007387 */ /* 0x000fe20000100a00 */
[----:B------:R-:W-:-:S02]  /*19c0*/  LEA.HI.X.SX32 R95, R67, R4, 0x1, P1 ;  /* 0x00000004435f7211 */ /* 0x000fc400008f0eff */
[----:B-1----:R-:W-:Y:S01]  /*19d0*/  LEA R11, R5, R9, 0x1 ;  /* 0x00000009050b7211 */ /* 0x002fe200078e08ff */
[C---:B--2---:R-:W-:Y:S01]  /*19e0*/  IMAD R79, R2.reuse, 0x2, R59 ;  /* 0x00000002024f7824 */ /* 0x044fe200078e023b */
[----:B------:R0:W-:Y:S01]  /*19f0*/  STL.64 [R1+0x250], R96 ;  /* 0x0002506001007387 */ /* 0x0001e20000100a00 */
[----:B---3--:R-:W-:Y:S02]  /*1a00*/  LEA R92, P2, R69, R12, 0x1 ;  /* 0x0000000c455c7211 */ /* 0x008fe400078408ff */
[C---:B------:R-:W-:Y:S01]  /*1a10*/  IMAD R61, R2.reuse, 0x2, R79 ;  /* 0x00000002023d7824 */ /* 0x040fe200078e024f */
[----:B------:R1:W-:Y:S01]  /*1a20*/  STL.64 [R1+0x248], R94 ;  /* 0x0002485e01007387 */ /* 0x0003e20000100a00 */
[----:B------:R-:W-:Y:S01]  /*1a30*/  IMAD R13, R5, 0x2, R11 ;  /* 0x00000002050d7824 */ /* 0x000fe200078e020b */
[----:B------:R-:W-:Y:S01]  /*1a40*/  LEA.HI.X.SX32 R93, R69, R4, 0x1, P2 ;  /* 0x00000004455d7211 */ /* 0x000fe200010f0eff */
[----:B------:R-:W-:-:S03]  /*1a50*/  IMAD R63, R2, 0x2, R61 ;  /* 0x00000002023f7824 */ /* 0x000fc600078e023d */
[----:B------:R-:W-:Y:S01]  /*1a60*/  LEA R3, R5, R13, 0x1 ;  /* 0x0000000d05037211 */ /* 0x000fe200078e08ff */
[----:B------:R2:W-:Y:S01]  /*1a70*/  STL.64 [R1+0x240], R92 ;  /* 0x0002405c01007387 */ /* 0x0005e20000100a00 */
[-C--:B0-----:R-:W-:Y:S01]  /*1a80*/  LEA R96, P0, R71, R12.reuse, 0x1 ;  /* 0x0000000c47607211 */ /* 0x081fe200078008ff */
[----:B------:R-:W-:Y:S02]  /*1a90*/  IMAD R81, R2, 0x2, R63 ;  /* 0x0000000202517824 */ /* 0x000fe400078e023f */
[----:B------:R-:W-:Y:S01]  /*1aa0*/  IMAD R7, R5, 0x2, R3 ;  /* 0x0000000205077824 */ /* 0x000fe200078e0203 */
[----:B-1----:R-:W-:Y:S02]  /*1ab0*/  LEA R94, P1, R73, R12, 0x1 ;  /* 0x0000000c495e7211 */ /* 0x002fe400078208ff */
[-C--:B------:R-:W-:Y:S02]  /*1ac0*/  LEA.HI.X.SX32 R97, R71, R4.reuse, 0x1, P0 ;  /* 0x0000000447617211 */ /* 0x080fe400000f0eff */
[----:B------:R-:W-:-:S02]  /*1ad0*/  LEA.HI.X.SX32 R95, R73, R4, 0x1, P1 ;  /* 0x00000004495f7211 */ /* 0x000fc400008f0eff */
[----:B------:R-:W-:Y:S01]  /*1ae0*/  LEA R65, R2, R81, 0x1 ;  /* 0x0000005102417211 */ /* 0x000fe200078e08ff */
[----:B------:R-:W-:Y:S01]  /*1af0*/  STL.64 [R1+0x238], R96 ;  /* 0x0002386001007387 */ /* 0x000fe20000100a00 */
[----:B--2---:R-:W-:-:S03]  /*1b00*/  LEA R92, P2, R75, R12, 0x1 ;  /* 0x0000000c4b5c7211 */ /* 0x004fc600078408ff */
[----:B------:R0:W-:Y:S01]  /*1b10*/  STL.64 [R1+0x230], R94 ;  /* 0x0002305e01007387 */ /* 0x0001e20000100a00 */
[----:B------:R-:W-:Y:S01]  /*1b20*/  LEA.HI.X.SX32 R93, R75, R4, 0x1, P2 ;  /* 0x000000044b5d7211 */ /* 0x000fe200010f0eff */
[----:B------:R-:W-:Y:S01]  /*1b30*/  IMAD R67, R2, 0x2, R65 ;  /* 0x0000000202437824 */ /* 0x000fe200078e0241 */
[----:B------:R-:W-:-:S03]  /*1b40*/  LEA R72, P2, R51, R12, 0x1 ;  /* 0x0000000c33487211 */ /* 0x000fc600078408ff */
[----:B------:R1:W-:Y:S01]  /*1b50*/  STL.64 [R1+0x228], R92 ;  /* 0x0002285c01007387 */ /* 0x0003e20000100a00 */
[----:B------:R-:W-:Y:S01]  /*1b60*/  IMAD R69, R2, 0x2, R67 ;  /* 0x0000000202457824 */ /* 0x000fe200078e0243 */
[----:B------:R-:W-:-:S03]  /*1b70*/  LEA.HI.X.SX32 R73, R51, R4, 0x1, P2 ;  /* 0x0000000433497211 */ /* 0x000fc600010f0eff */
[----:B------:R-:W-:Y:S01]  /*1b80*/  IMAD R71, R2, 0x2, R69 ;  /* 0x0000000202477824 */ /* 0x000fe200078e0245 */
[----:B0-----:R-:W-:-:S04]  /*1b90*/  LEA R94, P0, R47, R12, 0x1 ;  /* 0x0000000c2f5e7211 */ /* 0x001fc800078008ff */
[----:B------:R-:W-:Y:S02]  /*1ba0*/  LEA.HI.X.SX32 R95, R47, R4, 0x1, P0 ;  /* 0x000000042f5f7211 */ /* 0x000fe400000f0eff */
[C---:B-1----:R-:W-:Y:S02]  /*1bb0*/  LEA R92, P1, R49.reuse, R12, 0x1 ;  /* 0x0000000c315c7211 */ /* 0x042fe400078208ff */
[C---:B------:R-:W-:Y:S01]  /*1bc0*/  LEA R47, R2.reuse, R71, 0x1 ;  /* 0x00000047022f7211 */ /* 0x040fe200078e08ff */
[----:B------:R-:W-:Y:S01]  /*1bd0*/  STL.64 [R1+0x220], R94 ;  /* 0x0002205e01007387 */ /* 0x000fe20000100a00 */
[----:B------:R-:W-:Y:S02]  /*1be0*/  LEA.HI.X.SX32 R93, R49, R4, 0x1, P1 ;  /* 0x00000004315d7211 */ /* 0x000fe400008f0eff */
[C---:B------:R-:W-:Y:S01]  /*1bf0*/  LEA R74, P1, R55.reuse, R12, 0x1 ;  /* 0x0000000c374a7211 */ /* 0x040fe200078208ff */
[C---:B------:R-:W-:Y:S02]  /*1c00*/  IMAD R49, R2.reuse, 0x2, R47 ;  /* 0x0000000202317824 */ /* 0x040fe400078e022f */
[----:B------:R0:W-:Y:S01]  /*1c10*/  STL.64 [R1+0x218], R92 ;  /* 0x0002185c01007387 */ /* 0x0001e20000100a00 */
[----:B------:R-:W-:Y:S01]  /*1c20*/  LEA.HI.X.SX32 R75, R55, R4, 0x1, P1 ;  /* 0x00000004374b7211 */ /* 0x000fe200008f0eff */
[----:B------:R-:W-:-:S02]  /*1c30*/  IMAD R51, R2, 0x2, R49 ;  /* 0x0000000202337824 */ /* 0x000fc400078e0231 */
[----:B------:R1:W-:Y:S01]  /*1c40*/  STL.64 [R1+0x210], R72 ;  /* 0x0002104801007387 */ /* 0x0003e20000100a00 */
[-C--:B0-----:R-:W-:Y:S02]  /*1c50*/  LEA R92, P0, R53, R12.reuse, 0x1 ;  /* 0x0000000c355c7211 */ /* 0x081fe400078008ff */
[----:B-1----:R-:W-:Y:S02]  /*1c60*/  LEA R72, P2, R57, R12, 0x1 ;  /* 0x0000000c39487211 */ /* 0x002fe400078408ff */
[-C--:B------:R-:W-:Y:S01]  /*1c70*/  LEA.HI.X.SX32 R93, R53, R4.reuse, 0x1, P0 ;  /* 0x00000004355d7211 */ /* 0x080fe200000f0eff */
[----:B------:R-:W-:Y:S01]  /*1c80*/  IMAD R53, R2, 0x2, R51 ;  /* 0x0000000202357824 */ /* 0x000fe200078e0233 */
[----:B------:R-:W-:Y:S02]  /*1c90*/  LEA.HI.X.SX32 R73, R57, R4, 0x1, P2 ;  /* 0x0000000439497211 */ /* 0x000fe400010f0eff */
[C---:B------:R-:W-:Y:S01]  /*1ca0*/  LEA R54, P2, R79.reuse, R12, 0x1 ;  /* 0x0000000c4f367211 */ /* 0x040fe200078408ff */
[----:B------:R-:W-:Y:S03]  /*1cb0*/  STL.64 [R1+0x208], R92 ;  /* 0x0002085c01007387 */ /* 0x000fe60000100a00 */
[----:B------:R-:W-:Y:S01]  /*1cc0*/  LEA.HI.X.SX32 R55, R79, R4, 0x1, P2 ;  /* 0x000000044f377211 */ /* 0x000fe200010f0eff */
[----:B------:R0:W-:Y:S04]  /*1cd0*/  STL.64 [R1+0x200], R74 ;  /* 0x0002004a01007387 */ /* 0x0001e80000100a00 */
[----:B------:R1:W-:Y:S04]  /*1ce0*/  STL.64 [R1+0x1f8], R72 ;  /* 0x0001f84801007387 */ /* 0x0003e80000100a00 */
[----:B------:R2:W-:Y:S01]  /*1cf0*/  STL.64 [R1+0x1e0], R54 ;  /* 0x0001e03601007387 */ /* 0x0005e20000100a00 */
[----:B0-----:R-:W-:-:S02]  /*1d00*/  LEA R74, P0, R77, R12, 0x1 ;  /* 0x0000000c4d4a7211 */ /* 0x001fc400078008ff */
[----:B-1----:R-:W-:Y:S02]  /*1d10*/  LEA R72, P1, R59, R12, 0x1 ;  /* 0x0000000c3b487211 */ /* 0x002fe400078208ff */
[-C--:B------:R-:W-:Y:S02]  /*1d20*/  LEA.HI.X.SX32 R75, R77, R4.reuse, 0x1, P0 ;  /* 0x000000044d4b7211 */ /* 0x080fe400000f0eff */
[----:B------:R-:W-:Y:S02]  /*1d30*/  LEA.HI.X.SX32 R73, R59, R4, 0x1, P1 ;  /* 0x000000043b497211 */ /* 0x000fe400008f0eff */
[C---:B------:R-:W-:Y:S01]  /*1d40*/  LEA R76, P0, R61.reuse, R12, 0x1 ;  /* 0x0000000c3d4c7211 */ /* 0x040fe200078008ff */
[----:B------:R0:W-:Y:S01]  /*1d50*/  STL.64 [R1+0x1f0], R74 ;  /* 0x0001f04a01007387 */ /* 0x0001e20000100a00 */
[C---:B--2---:R-:W-:Y:S02]  /*1d60*/  LEA R55, R2.reuse, R53, 0x1 ;  /* 0x0000003502377211 */ /* 0x044fe400078e08ff */
[----:B------:R-:W-:Y:S01]  /*1d70*/  LEA.HI.X.SX32 R77, R61, R4, 0x1, P0 ;  /* 0x000000043d4d7211 */ /* 0x000fe200000f0eff */
[----:B------:R1:W-:Y:S02]  /*1d80*/  STL.64 [R1+0x1e8], R72 ;  /* 0x0001e84801007387 */ /* 0x0003e40000100a00 */
[----:B------:R-:W-:-:S02]  /*1d90*/  IMAD R57, R2, 0x2, R55 ;  /* 0x0000000202397824 */ /* 0x000fc400078e0237 */
[----:B------:R-:W-:Y:S02]  /*1da0*/  STL.64 [R1+0x1d8], R76 ;  /* 0x0001d84c01007387 */ /* 0x000fe40000100a00 */
[----:B------:R-:W-:Y:S01]  /*1db0*/  IMAD R59, R2, 0x2, R57 ;  /* 0x00000002023b7824 */ /* 0x000fe200078e0239 */
[----:B0-----:R-:W-:-:S03]  /*1dc0*/  LEA R74, P1, R63, R12, 0x1 ;  /* 0x0000000c3f4a7211 */ /* 0x001fc600078208ff */
[----:B------:R-:W-:Y:S01]  /*1dd0*/  IMAD R61, R2, 0x2, R59 ;  /* 0x00000002023d7824 */ /* 0x000fe200078e023b */
[----:B-1----:R-:W-:Y:S02]  /*1de0*/  LEA R72, P2, R81, R12, 0x1 ;  /* 0x0000000c51487211 */ /* 0x002fe400078408ff */
[-C--:B------:R-:W-:Y:S02]  /*1df0*/  LEA.HI.X.SX32 R75, R63, R4.reuse, 0x1, P1 ;  /* 0x000000043f4b7211 */ /* 0x080fe400008f0eff */
[----:B------:R-:W-:Y:S02]  /*1e00*/  LEA.HI.X.SX32 R73, R81, R4, 0x1, P2 ;  /* 0x0000000451497211 */ /* 0x000fe400010f0eff */
[C---:B------:R-:W-:Y:S01]  /*1e10*/  LEA R62, P2, R69.reuse, R12, 0x1 ;  /* 0x0000000c453e7211 */ /* 0x040fe200078408ff */
[----:B------:R0:W-:Y:S03]  /*1e20*/  STL.64 [R1+0x1d0], R74 ;  /* 0x0001d04a01007387 */ /* 0x0001e60000100a00 */
[----:B------:R-:W-:Y:S01]  /*1e30*/  LEA.HI.X.SX32 R63, R69, R4, 0x1, P2 ;  /* 0x00000004453f7211 */ /* 0x000fe200010f0eff */
[----:B------:R1:W-:Y:S01]  /*1e40*/  STL.64 [R1+0x1c8], R72 ;  /* 0x0001c84801007387 */ /* 0x0003e20000100a00 */
[----:B------:R-:W-:-:S03]  /*1e50*/  LEA R66, P2, R49, R12, 0x1 ;  /* 0x0000000c31427211 */ /* 0x000fc600078408ff */
[----:B------:R2:W-:Y:S01]  /*1e60*/  STL.64 [R1+0x1b0], R62 ;  /* 0x0001b03e01007387 */ /* 0x0005e20000100a00 */
[-C--:B0-----:R-:W-:Y:S02]  /*1e70*/  LEA R74, P0, R65, R12.reuse, 0x1 ;  /* 0x0000000c414a7211 */ /* 0x081fe400078008ff */
[----:B-1----:R-:W-:Y:S02]  /*1e80*/  LEA R72, P1, R67, R12, 0x1 ;  /* 0x0000000c43487211 */ /* 0x002fe400078208ff */
[-C--:B------:R-:W-:Y:S02]  /*1e90*/  LEA.HI.X.SX32 R75, R65, R4.reuse, 0x1, P0 ;  /* 0x00000004414b7211 */ /* 0x080fe400000f0eff */
[-C--:B------:R-:W-:Y:S02]  /*1ea0*/  LEA.HI.X.SX32 R73, R67, R4.reuse, 0x1, P1 ;  /* 0x0000000443497211 */ /* 0x080fe400008f0eff */
[----:B--2---:R-:W-:Y:S01]  /*1eb0*/  LEA R63, R2, R61, 0x1 ;  /* 0x0000003d023f7211 */ /* 0x004fe200078e08ff */
[----:B------:R0:W-:Y:S01]  /*1ec0*/  STL.64 [R1+0x1c0], R74 ;  /* 0x0001c04a01007387 */ /* 0x0001e20000100a00 */
[----:B------:R-:W-:-:S03]  /*1ed0*/  LEA.HI.X.SX32 R67, R49, R4, 0x1, P2 ;  /* 0x0000000431437211 */ /* 0x000fc600010f0eff */
[----:B------:R1:W-:Y:S01]  /*1ee0*/  STL.64 [R1+0x1b8], R72 ;  /* 0x0001b84801007387 */ /* 0x0003e20000100a00 */
[C---:B------:R-:W-:Y:S01]  /*1ef0*/  IMAD R65, R2.reuse, 0x2, R63 ;  /* 0x0000000202417824 */ /* 0x040fe200078e023f */
[-C--:B0-----:R-:W-:Y:S02]  /*1f00*/  LEA R74, P0, R71, R12.reuse, 0x1 ;  /* 0x0000000c474a7211 */ /* 0x081fe400078008ff */
[----:B-1----:R-:W-:Y:S02]  /*1f10*/  LEA R72, P1, R47, R12, 0x1 ;  /* 0x0000000c2f487211 */ /* 0x002fe400078208ff */
[-C--:B------:R-:W-:Y:S02]  /*1f20*/  LEA.HI.X.SX32 R75, R71, R4.reuse, 0x1, P0 ;  /* 0x00000004474b7211 */ /* 0x080fe400000f0eff */
[----:B------:R-:W-:Y:S01]  /*1f30*/  LEA.HI.X.SX32 R73, R47, R4, 0x1, P1 ;  /* 0x000000042f497211 */ /* 0x000fe200008f0eff */
[C---:B------:R-:W-:Y:S01]  /*1f40*/  IMAD R47, R2.reuse, 0x2, R65 ;  /* 0x00000002022f7824 */ /* 0x040fe200078e0241 */
[-C--:B------:R-:W-:Y:S01]  /*1f50*/  LEA R70, P0, R51, R12.reuse, 0x1 ;  /* 0x0000000c33467211 */ /* 0x080fe200078008ff */
[----:B------:R0:W-:Y:S01]  /*1f60*/  STL.64 [R1+0x1a8], R74 ;  /* 0x0001a84a01007387 */ /* 0x0001e20000100a00 */
[----:B------:R-:W-:Y:S01]  /*1f70*/  LEA R68, P1, R53, R12, 0x1 ;  /* 0x0000000c35447211 */ /* 0x000fe200078208ff */
[----:B------:R-:W-:Y:S01]  /*1f80*/  IMAD R49, R2, 0x2, R47 ;  /* 0x0000000202317824 */ /* 0x000fe200078e022f */
[-C--:B------:R-:W-:Y:S01]  /*1f90*/  LEA.HI.X.SX32 R71, R51, R4.reuse, 0x1, P0 ;  /* 0x0000000433477211 */ /* 0x080fe200000f0eff */
[----:B------:R1:W-:Y:S01]  /*1fa0*/  STL.64 [R1+0x1a0], R72 ;  /* 0x0001a04801007387 */ /* 0x0003e20000100a00 */
[----:B------:R-:W-:-:S02]  /*1fb0*/  LEA.HI.X.SX32 R69, R53, R4, 0x1, P1 ;  /* 0x0000000435457211 */ /* 0x000fc400008f0eff */
[C---:B------:R-:W-:Y:S01]  /*1fc0*/  LEA R51, R2.reuse, R49, 0x1 ;  /* 0x0000003102337211 */ /* 0x040fe200078e08ff */
[----:B------:R2:W-:Y:S04]  /*1fd0*/  STL.64 [R1+0x198], R66 ;  /* 0x0001984201007387 */ /* 0x0005e80000100a00 */
[----:B------:R3:W-:Y:S01]  /*1fe0*/  STL.64 [R1+0x190], R70 ;  /* 0x0001904601007387 */ /* 0x0007e20000100a00 */
[----:B------:R-:W-:Y:S01]  /*1ff0*/  IMAD R53, R2, 0x2, R51 ;  /* 0x0000000202357824 */ /* 0x000fe200078e0233 */
[----:B0-----:R-:W-:Y:S02]  /*2000*/  CS2R R74, SRZ ;  /* 0x00000000004a7805 */ /* 0x001fe4000001ff00 */
[----:B------:R0:W-:Y:S01]  /*2010*/  STL.64 [R1+0x188], R68 ;  /* 0x0001884401007387 */ /* 0x0001e20000100a00 */
[----:B-1----:R-:W-:Y:S01]  /*2020*/  CS2R R72, SRZ ;  /* 0x0000000000487805 */ /* 0x002fe2000001ff00 */
[----:B--2---:R-:W-:-:S04]  /*2030*/  LEA R66, P2, R55, R12, 0x1 ;  /* 0x0000000c37427211 */ /* 0x004fc800078408ff */
[----:B------:R-:W-:Y:S01]  /*2040*/  LEA.HI.X.SX32 R67, R55, R4, 0x1, P2 ;  /* 0x0000000437437211 */ /* 0x000fe200010f0eff */
[C---:B------:R-:W-:Y:S01]  /*2050*/  IMAD R55, R2.reuse, 0x2, R53 ;  /* 0x0000000202377824 */ /* 0x040fe200078e0235 */
[-C--:B---3--:R-:W-:Y:S02]  /*2060*/  LEA R70, P0, R57, R12.reuse, 0x1 ;  /* 0x0000000c39467211 */ /* 0x088fe400078008ff */
[----:B0-----:R-:W-:Y:S01]  /*2070*/  LEA R68, P1, R59, R12, 0x1 ;  /* 0x0000000c3b447211 */ /* 0x001fe200078208ff */
[----:B------:R0:W-:Y:S01]  /*2080*/  STL.64 [R1+0x180], R66 ;  /* 0x0001804201007387 */ /* 0x0001e20000100a00 */
[-C--:B------:R-:W-:Y:S02]  /*2090*/  LEA.HI.X.SX32 R71, R57, R4.reuse, 0x1, P0 ;  /* 0x0000000439477211 */ /* 0x080fe400000f0eff */
[----:B------:R-:W-:Y:S02]  /*20a0*/  LEA.HI.X.SX32 R69, R59, R4, 0x1, P1 ;  /* 0x000000043b457211 */ /* 0x000fe400008f0eff */
[----:B------:R-:W-:Y:S01]  /*20b0*/  LEA R57, R2, R55, 0x1 ;  /* 0x0000003702397211 */ /* 0x000fe200078e08ff */
[----:B------:R1:W-:Y:S04]  /*20c0*/  STL.64 [R1+0x178], R70 ;  /* 0x0001784601007387 */ /* 0x0003e80000100a00 */
[----:B------:R2:W-:Y:S01]  /*20d0*/  STL.64 [R1+0x170], R68 ;  /* 0x0001704401007387 */ /* 0x0005e20000100a00 */
[----:B0-----:R-:W-:-:S04]  /*20e0*/  LEA R66, P2, R61, R12, 0x1 ;  /* 0x0000000c3d427211 */ /* 0x001fc800078408ff */
[----:B------:R-:W-:Y:S02]  /*20f0*/  LEA.HI.X.SX32 R67, R61, R4, 0x1, P2 ;  /* 0x000000043d437211 */ /* 0x000fe400010f0eff */
[----:B-1----:R-:W-:-:S03]  /*2100*/  LEA R70, P0, R63, R12, 0x1 ;  /* 0x0000000c3f467211 */ /* 0x002fc600078008ff */
[----:B------:R0:W-:Y:S01]  /*2110*/  STL.64 [R1+0x168], R66 ;  /* 0x0001684201007387 */ /* 0x0001e20000100a00 */
[----:B--2---:R-:W-:Y:S02]  /*2120*/  LEA R68, P1, R65, R12, 0x1 ;  /* 0x0000000c41447211 */ /* 0x004fe400078208ff */
[-C--:B------:R-:W-:Y:S02]  /*2130*/  LEA.HI.X.SX32 R71, R63, R4.reuse, 0x1, P0 ;  /* 0x000000043f477211 */ /* 0x080fe400000f0eff */
[----:B------:R-:W-:Y:S02]  /*2140*/  LEA.HI.X.SX32 R69, R65, R4, 0x1, P1 ;  /* 0x0000000441457211 */ /* 0x000fe400008f0eff */
[-C--:B------:R-:W-:Y:S01]  /*2150*/  LEA R64, P0, R49, R12.reuse, 0x1 ;  /* 0x0000000c31407211 */ /* 0x080fe200078008ff */
[----:B------:R1:W-:Y:S01]  /*2160*/  STL.64 [R1+0x160], R70 ;  /* 0x0001604601007387 */ /* 0x0003e20000100a00 */
[----:B------:R-:W-:Y:S02]  /*2170*/  LEA R62, P1, R51, R12, 0x1 ;  /* 0x0000000c333e7211 */ /* 0x000fe400078208ff */
[----:B------:R-:W-:Y:S01]  /*2180*/  LEA.HI.X.SX32 R65, R49, R4, 0x1, P0 ;  /* 0x0000000431417211 */ /* 0x000fe200000f0eff */
[----:B------:R2:W-:Y:S01]  /*2190*/  STL.64 [R1+0x158], R68 ;  /* 0x0001584401007387 */ /* 0x0005e20000100a00 */
[----:B0-----:R-:W-:-:S02]  /*21a0*/  LEA R66, P2, R47, R12, 0x1 ;  /* 0x0000000c2f427211 */ /* 0x001fc400078408ff */
[-C--:B------:R-:W-:Y:S02]  /*21b0*/  LEA.HI.X.SX32 R63, R51, R4.reuse, 0x1, P1 ;  /* 0x00000004333f7211 */ /* 0x080fe400008f0eff */
[----:B------:R-:W-:Y:S01]  /*21c0*/  LEA.HI.X.SX32 R67, R47, R4, 0x1, P2 ;  /* 0x000000042f437211 */ /* 0x000fe200010f0eff */
[C---:B------:R-:W-:Y:S01]  /*21d0*/  IMAD R47, R2.reuse, 0x2, R57 ;  /* 0x00000002022f7824 */ /* 0x040fe200078e0239 */
[C---:B------:R-:W-:Y:S01]  /*21e0*/  LEA R60, P2, R53.reuse, R12, 0x1 ;  /* 0x0000000c353c7211 */ /* 0x040fe200078408ff */
[----:B-1----:R-:W-:Y:S02]  /*21f0*/  CS2R R70, SRZ ;  /* 0x0000000000467805 */ /* 0x002fe4000001ff00 */
[----:B------:R-:W-:Y:S01]  /*2200*/  IMAD R59, R2, 0x2, R47 ;  /* 0x00000002023b7824 */ /* 0x000fe200078e022f */
[----:B------:R-:W-:Y:S01]  /*2210*/  LEA.HI.X.SX32 R61, R53, R4, 0x1, P2 ;  /* 0x00000004353d7211 */ /* 0x000fe200010f0eff */
[----:B------:R0:W-:Y:S01]  /*2220*/  STL.64 [R1+0x150], R66 ;  /* 0x0001504201007387 */ /* 0x0001e20000100a00 */
[----:B--2---:R-:W-:-:S02]  /*2230*/  CS2R R68, SRZ ;  /* 0x0000000000447805 */ /* 0x004fc4000001ff00 */
[C---:B------:R-:W-:Y:S01]  /*2240*/  LEA R49, R2.reuse, R59, 0x1 ;  /* 0x0000003b02317211 */ /* 0x040fe200078e08ff */
[----:B------:R1:W-:Y:S04]  /*2250*/  STL.64 [R1+0x148], R64 ;  /* 0x0001484001007387 */ /* 0x0003e80000100a00 */
[----:B------:R2:W-:Y:S01]  /*2260*/  STL.64 [R1+0x140], R62 ;  /* 0x0001403e01007387 */ /* 0x0005e20000100a00 */
[----:B------:R-:W-:-:S03]  /*2270*/  IMAD R51, R2, 0x2, R49 ;  /* 0x0000000202337824 */ /* 0x000fc600078e0231 */
[----:B------:R3:W-:Y:S01]  /*2280*/  STL.64 [R1+0x138], R60 ;  /* 0x0001383c01007387 */ /* 0x0007e20000100a00 */
[----:B------:R-:W-:Y:S01]  /*2290*/  IMAD R2, R2, 0x2, R51 ;  /* 0x0000000202027824 */ /* 0x000fe200078e0233 */
[----:B0-----:R-:W-:Y:S01]  /*22a0*/  CS2R R66, SRZ ;  /* 0x0000000000427805 */ /* 0x001fe2000001ff00 */
[----:B-1----:R-:W-:-:S03]  /*22b0*/  LEA R64, P0, R55, R12, 0x1 ;  /* 0x0000000c37407211 */ /* 0x002fc600078008ff */
[-C--:B------:R-:W-:Y:S02]  /*22c0*/  LEA R52, P3, R2, R12.reuse, 0x1 ;  /* 0x0000000c02347211 */ /* 0x080fe400078608ff */
[----:B--2---:R-:W-:Y:S02]  /*22d0*/  LEA R62, P1, R57, R12, 0x1 ;  /* 0x0000000c393e7211 */ /* 0x004fe400078208ff */
[----:B------:R-:W-:Y:S02]  /*22e0*/  LEA.HI.X.SX32 R65, R55, R4, 0x1, P0 ;  /* 0x0000000437417211 */ /* 0x000fe400000f0eff */
[----:B---3--:R-:W-:Y:S02]  /*22f0*/  LEA R60, P2, R47, R12, 0x1 ;  /* 0x0000000c2f3c7211 */ /* 0x008fe400078408ff */
[-C--:B------:R-:W-:Y:S01]  /*2300*/  LEA.HI.X.SX32 R63, R57, R4.reuse, 0x1, P1 ;  /* 0x00000004393f7211 */ /* 0x080fe200008f0eff */
[----:B------:R-:W-:Y:S01]  /*2310*/  STL.64 [R1+0x130], R64 ;  /* 0x0001304001007387 */ /* 0x000fe20000100a00 */
[----:B------:R-:W-:-:S02]  /*2320*/  LEA.HI.X.SX32 R61, R47, R4, 0x1, P2 ;  /* 0x000000042f3d7211 */ /* 0x000fc400010f0eff */
[C---:B------:R-:W-:Y:S01]  /*2330*/  LEA R54, P2, R51.reuse, R12, 0x1 ;  /* 0x0000000c33367211 */ /* 0x040fe200078408ff */
[----:B------:R0:W-:Y:S01]  /*2340*/  STL.64 [R1+0x128], R62 ;  /* 0x0001283e01007387 */ /* 0x0001e20000100a00 */
[-C--:B------:R-:W-:Y:S02]  /*2350*/  LEA.HI.X.SX32 R53, R2, R4.reuse, 0x1, P3 ;  /* 0x0000000402357211 */ /* 0x080fe400018f0eff */
[----:B------:R-:W-:Y:S01]  /*2360*/  LEA.HI.X.SX32 R55, R51, R4, 0x1, P2 ;  /* 0x0000000433377211 */ /* 0x000fe200010f0eff */
[----:B------:R1:W-:Y:S01]  /*2370*/  STL.64 [R1+0x120], R60 ;  /* 0x0001203c01007387 */ /* 0x0003e20000100a00 */
[----:B------:R-:W-:Y:S02]  /*2380*/  LEA R50, P2, R87, R152, 0x1 ;  /* 0x0000009857327211 */ /* 0x000fe400078408ff */
[----:B------:R-:W-:Y:S02]  /*2390*/  LEA R47, R5, R7, 0x1 ;  /* 0x00000007052f7211 */ /* 0x000fe400078e08ff */
[----:B------:R-:W-:-:S02]  /*23a0*/  LEA.HI.X.SX32 R51, R87, R0, 0x1, P2 ;  /* 0x0000000057337211 */ /* 0x000fc400010f0eff */
[-C--:B0-----:R-:W-:Y:S02]  /*23b0*/  LEA R62, P0, R59, R12.reuse, 0x1 ;  /* 0x0000000c3b3e7211 */ /* 0x081fe400078008ff */
[----:B-1----:R-:W-:Y:S02]  /*23c0*/  LEA R60, P1, R49, R12, 0x1 ;  /* 0x0000000c313c7211 */ /* 0x002fe400078208ff */
[-C--:B------:R-:W-:Y:S02]  /*23d0*/  LEA.HI.X.SX32 R63, R59, R4.reuse, 0x1, P0 ;  /* 0x000000043b3f7211 */ /* 0x080fe400000f0eff */
[----:B------:R-:W-:Y:S01]  /*23e0*/  LEA.HI.X.SX32 R61, R49, R4, 0x1, P1 ;  /* 0x00000004313d7211 */ /* 0x000fe200008f0eff */
[----:B------:R-:W-:Y:S02]  /*23f0*/  IMAD R49, R5, 0x2, R47 ;  /* 0x0000000205317824 */ /* 0x000fe400078e022f */
[----:B------:R-:W-:Y:S04]  /*2400*/  STL.64 [R1+0x118], R62 ;  /* 0x0001183e01007387 */ /* 0x000fe80000100a00 */
[----:B------:R-:W-:Y:S04]  /*2410*/  STL.64 [R1+0x110], R60 ;  /* 0x0001103c01007387 */ /* 0x000fe80000100a00 */
[----:B------:R0:W-:Y:S04]  /*2420*/  STL.64 [R1+0x108], R54 ;  /* 0x0001083601007387 */ /* 0x0001e80000100a00 */
[----:B------:R1:W-:Y:S04]  /*2430*/  STL.64 [R1+0x100], R52 ;  /* 0x0001003401007387 */ /* 0x0003e80000100a00 */
[----:B------:R2:W-:Y:S01]  /*2440*/  STL.64 [R1+0xe8], R50 ;  /* 0x0000e83201007387 */ /* 0x0005e20000100a00 */
[----:B0-----:R-:W-:-:S02]  /*2450*/  LEA R54, P0, R83, R152, 0x1 ;  /* 0x0000009853367211 */ /* 0x001fc400078008ff */
[----:B-1----:R-:W-:Y:S02]  /*2460*/  LEA R52, P1, R85, R152, 0x1 ;  /* 0x0000009855347211 */ /* 0x002fe400078208ff */
[-C--:B------:R-:W-:Y:S02]  /*2470*/  LEA.HI.X.SX32 R55, R83, R0.reuse, 0x1, P0 ;  /* 0x0000000053377211 */ /* 0x080fe400000f0eff */
[----:B------:R-:W-:Y:S01]  /*2480*/  LEA.HI.X.SX32 R53, R85, R0, 0x1, P1 ;  /* 0x0000000055357211 */ /* 0x000fe200008f0eff */
[----:B--2---:R-:W-:Y:S01]  /*2490*/  IMAD R51, R5, 0x2, R49 ;  /* 0x0000000205337824 */ /* 0x004fe200078e0231 */
[-C--:B------:R-:W-:Y:S01]  /*24a0*/  LEA R62, P0, R45, R152.reuse, 0x1 ;  /* 0x000000982d3e7211 */ /* 0x080fe200078008ff */
[----:B------:R0:W-:Y:S01]  /*24b0*/  STL.64 [R1+0xf8], R54 ;  /* 0x0000f83601007387 */ /* 0x0001e20000100a00 */
[----:B------:R-:W-:Y:S02]  /*24c0*/  LEA R60, P1, R89, R152, 0x1 ;  /* 0x00000098593c7211 */ /* 0x000fe400078208ff */
[-C--:B------:R-:W-:Y:S01]  /*24d0*/  LEA.HI.X.SX32 R63, R45, R0.reuse, 0x1, P0 ;  /* 0x000000002d3f7211 */ /* 0x080fe200000f0eff */
[----:B------:R1:W-:Y:S01]  /*24e0*/  STL.64 [R1+0xf0], R52 ;  /* 0x0000f03401007387 */ /* 0x0003e20000100a00 */
[----:B------:R-:W-:-:S02]  /*24f0*/  LEA.HI.X.SX32 R61, R89, R0, 0x1, P1 ;  /* 0x00000000593d7211 */ /* 0x000fc400008f0eff */
[C---:B------:R-:W-:Y:S01]  /*2500*/  LEA R64, P0, R39.reuse, R152, 0x1 ;  /* 0x0000009827407211 */ /* 0x040fe200078008ff */
[----:B------:R2:W-:Y:S03]  /*2510*/  STL.64 [R1+0xe0], R62 ;  /* 0x0000e03e01007387 */ /* 0x0005e60000100a00 */
[----:B------:R-:W-:Y:S01]  /*2520*/  LEA.HI.X.SX32 R65, R39, R0, 0x1, P0 ;  /* 0x0000000027417211 */ /* 0x000fe200000f0eff */
[----:B------:R3:W-:Y:S01]  /*2530*/  STL.64 [R1+0xd8], R60 ;  /* 0x0000d83c01007387 */ /* 0x0007e20000100a00 */
[----:B0-----:R-:W-:Y:S02]  /*2540*/  LEA R54, P2, R91, R152, 0x1 ;  /* 0x000000985b367211 */ /* 0x001fe400078408ff */
[----:B-1----:R-:W-:Y:S02]  /*2550*/  LEA R53, R5, R51, 0x1 ;  /* 0x0000003305357211 */ /* 0x002fe400078e08ff */
[----:B------:R-:W-:-:S02]  /*2560*/  LEA.HI.X.SX32 R55, R91, R0, 0x1, P2 ;  /* 0x000000005b377211 */ /* 0x000fc400010f0eff */
[-C--:B--2---:R-:W-:Y:S01]  /*2570*/  LEA R62, P1, R41, R152.reuse, 0x1 ;  /* 0x00000098293e7211 */ /* 0x084fe200078208ff */
[----:B------:R-:W-:Y:S02]  /*2580*/  IMAD R45, R5, 0x2, R53 ;  /* 0x00000002052d7824 */ /* 0x000fe400078e0235 */
[----:B------:R0:W-:Y:S01]  /*2590*/  STL.64 [R1+0xd0], R54 ;  /* 0x0000d03601007387 */ /* 0x0001e20000100a00 */
[----:B---3--:R-:W-:Y:S02]  /*25a0*/  LEA R60, P2, R43, R152, 0x1 ;  /* 0x000000982b3c7211 */ /* 0x008fe400078408ff */
[-C--:B------:R-:W-:Y:S01]  /*25b0*/  LEA.HI.X.SX32 R63, R41, R0.reuse, 0x1, P1 ;  /* 0x00000000293f7211 */ /* 0x080fe200008f0eff */
[----:B------:R1:W-:Y:S01]  /*25c0*/  STL.64 [R1+0xc8], R64 ;  /* 0x0000c84001007387 */ /* 0x0003e20000100a00 */
[----:B------:R-:W-:-:S03]  /*25d0*/  LEA.HI.X.SX32 R61, R43, R0, 0x1, P2 ;  /* 0x000000002b3d7211 */ /* 0x000fc600010f0eff */
[----:B------:R2:W-:Y:S04]  /*25e0*/  STL.64 [R1+0xc0], R62 ;  /* 0x0000c03e01007387 */ /* 0x0005e80000100a00 */
[----:B------:R3:W-:Y:S01]  /*25f0*/  STL.64 [R1+0xb8], R60 ;  /* 0x0000b83c01007387 */ /* 0x0007e20000100a00 */
[----:B0-----:R-:W-:Y:S01]  /*2600*/  IMAD R55, R5, 0x2, R45 ;  /* 0x0000000205377824 */ /* 0x001fe200078e022d */
[----:B-1----:R-:W-:-:S04]  /*2610*/  LEA R64, P0, R31, R152, 0x1 ;  /* 0x000000981f407211 */ /* 0x002fc800078008ff */
[----:B------:R-:W-:Y:S02]  /*2620*/  LEA R39, R5, R55, 0x1 ;  /* 0x0000003705277211 */ /* 0x000fe400078e08ff */
[----:B------:R-:W-:Y:S02]  /*2630*/  LEA.HI.X.SX32 R65, R31, R0, 0x1, P0 ;  /* 0x000000001f417211 */ /* 0x000fe400000f0eff */
[-C--:B--2---:R-:W-:Y:S01]  /*2640*/  LEA R62, P1, R35, R152.reuse, 0x1 ;  /* 0x00000098233e7211 */ /* 0x084fe200078208ff */
[----:B------:R-:W-:Y:S01]  /*2650*/  IMAD R41, R5, 0x2, R39 ;  /* 0x0000000205297824 */ /* 0x000fe200078e0227 */
[----:B---3--:R-:W-:Y:S01]  /*2660*/  LEA R60, P2, R37, R152, 0x1 ;  /* 0x00000098253c7211 */ /* 0x008fe200078408ff */
[----:B------:R-:W-:Y:S01]  /*2670*/  STL.64 [R1+0xb0], R64 ;  /* 0x0000b04001007387 */ /* 0x000fe20000100a00 */
[-C--:B------:R-:W-:Y:S02]  /*2680*/  LEA.HI.X.SX32 R63, R35, R0.reuse, 0x1, P1 ;  /* 0x00000000233f7211 */ /* 0x080fe400008f0eff */
[----:B------:R-:W-:Y:S01]  /*2690*/  LEA.HI.X.SX32 R61, R37, R0, 0x1, P2 ;  /* 0x00000000253d7211 */ /* 0x000fe200010f0eff */
[----:B------:R-:W-:Y:S01]  /*26a0*/  IMAD R37, R5, 0x2, R41 ;  /* 0x0000000205257824 */ /* 0x000fe200078e0229 */
[----:B------:R-:W-:-:S02]  /*26b0*/  LEA R30, P2, R29, R152, 0x1 ;  /* 0x000000981d1e7211 */ /* 0x000fc400078408ff */
[----:B------:R-:W-:Y:S01]  /*26c0*/  LEA R34, P1, R27, R152, 0x1 ;  /* 0x000000981b227211 */ /* 0x000fe200078208ff */
[----:B------:R0:W-:Y:S01]  /*26d0*/  STL.64 [R1+0xa0], R60 ;  /* 0x0000a03c01007387 */ /* 0x0001e20000100a00 */
[-C--:B------:R-:W-:Y:S02]  /*26e0*/  LEA.HI.X.SX32 R31, R29, R0.reuse, 0x1, P2 ;  /* 0x000000001d1f7211 */ /* 0x080fe400010f0eff */
[----:B------:R-:W-:Y:S01]  /*26f0*/  LEA R43, R5, R37, 0x1 ;  /* 0x00000025052b7211 */ /* 0x000fe200078e08ff */
[----:B------:R-:W-:Y:S01]  /*2700*/  STL.64 [R1+0xa8], R62 ;  /* 0x0000a83e01007387 */ /* 0x000fe20000100a00 */
[----:B------:R-:W-:-:S03]  /*2710*/  LEA.HI.X.SX32 R35, R27, R0, 0x1, P1 ;  /* 0x000000001b237211 */ /* 0x000fc600008f0eff */
[----:B------:R1:W-:Y:S01]  /*2720*/  STL.64 [R1+0x88], R30 ;  /* 0x0000881e01007387 */ /* 0x0003e20000100a00 */
[----:B0-----:R-:W-:-:S04]  /*2730*/  LEA R60, P0, R25, R152, 0x1 ;  /* 0x00000098193c7211 */ /* 0x001fc800078008ff */
[----:B------:R-:W-:Y:S02]  /*2740*/  LEA.HI.X.SX32 R61, R25, R0, 0x1, P0 ;  /* 0x00000000193d7211 */ /* 0x000fe400000f0eff */
[----:B------:R-:W-:Y:S01]  /*2750*/  LEA R64, P0, R15, R152, 0x1 ;  /* 0x000000980f407211 */ /* 0x000fe200078008ff */
[----:B-1----:R-:W-:Y:S02]  /*2760*/  IMAD R31, R5, 0x2, R43 ;  /* 0x00000002051f7824 */ /* 0x002fe400078e022b */
[----:B------:R0:W-:Y:S01]  /*2770*/  STL.64 [R1+0x98], R60 ;  /* 0x0000983c01007387 */ /* 0x0001e20000100a00 */
[----:B------:R-:W-:Y:S02]  /*2780*/  LEA.HI.X.SX32 R65, R15, R0, 0x1, P0 ;  /* 0x000000000f417211 */ /* 0x000fe400000f0eff */
[----:B------:R-:W-:Y:S01]  /*2790*/  LEA R62, P1, R17, R152, 0x1 ;  /* 0x00000098113e7211 */ /* 0x000fe200078208ff */
[----:B------:R1:W-:Y:S01]  /*27a0*/  STL.64 [R1+0x90], R34 ;  /* 0x0000902201007387 */ /* 0x0003e20000100a00 */
[----:B------:R-:W-:-:S02]  /*27b0*/  LOP3.LUT R30, R32, 0x28, R38, 0xfe, !PT ;  /* 0x00000028201e7812 */ /* 0x000fc400078efe26 */
[----:B------:R-:W-:Y:S01]  /*27c0*/  LEA.HI.X.SX32 R63, R17, R0, 0x1, P1 ;  /* 0x00000000113f7211 */ /* 0x000fe200008f0eff */
[----:B------:R2:W-:Y:S01]  /*27d0*/  STL.64 [R1+0x80], R64 ;  /* 0x0000804001007387 */ /* 0x0005e20000100a00 */
[-C--:B------:R-:W-:Y:S02]  /*27e0*/  LEA R28, P1, R11, R152.reuse, 0x1 ;  /* 0x000000980b1c7211 */ /* 0x080fe400078208ff */
[----:B0-----:R-:W-:Y:S02]  /*27f0*/  LEA R60, P2, R23, R152, 0x1 ;  /* 0x00000098173c7211 */ /* 0x001fe400078408ff */
[-C--:B------:R-:W-:Y:S02]  /*2800*/  LEA.HI.X.SX32 R29, R11, R0.reuse, 0x1, P1 ;  /* 0x000000000b1d7211 */ /* 0x080fe400008f0eff */
[----:B------:R-:W-:Y:S01]  /*2810*/  LEA.HI.X.SX32 R61, R23, R0, 0x1, P2 ;  /* 0x00000000173d7211 */ /* 0x000fe200010f0eff */
[----:B-1----:R-:W-:Y:S01]  /*2820*/  IMAD R35, R5, 0x2, R31 ;  /* 0x0000000205237824 */ /* 0x002fe200078e021f */
[----:B------:R-:W-:-:S02]  /*2830*/  LEA R16, P2, R13, R152, 0x1 ;  /* 0x000000980d107211 */ /* 0x000fc400078408ff */
[----:B------:R-:W-:Y:S01]  /*2840*/  LOP3.LUT R34, R38, 0x18, RZ, 0xfc, !PT ;  /* 0x0000001826227812 */ /* 0x000fe200078efcff */
[----:B------:R0:W-:Y:S01]  /*2850*/  STL.64 [R1+0x70], R60 ;  /* 0x0000703c01007387 */ /* 0x0001e20000100a00 */
[----:B------:R-:W-:Y:S01]  /*2860*/  LEA R57, R5, R35, 0x1 ;  /* 0x0000002305397211 */ /* 0x000fe200078e08ff */
[----:B--2---:R-:W-:Y:S01]  /*2870*/  CS2R R64, SRZ ;  /* 0x0000000000407805 */ /* 0x004fe2000001ff00 */
[----:B------:R-:W-:Y:S01]  /*2880*/  LEA.HI.X.SX32 R17, R13, R0, 0x1, P2 ;  /* 0x000000000d117211 */ /* 0x000fe200010f0eff */
[----:B------:R1:W-:Y:S01]  /*2890*/  STL.64 [R1+0x78], R62 ;  /* 0x0000783e01007387 */ /* 0x0003e20000100a00 */
[----:B------:R-:W-:Y:S01]  /*28a0*/  LEA R8, P2, R47, R152, 0x1 ;  /* 0x000000982f087211 */ /* 0x000fe200078408ff */
[----:B------:R-:W-:Y:S01]  /*28b0*/  IMAD R25, R5, 0x2, R57 ;  /* 0x0000000205197824 */ /* 0x000fe200078e0239 */
[----:B------:R-:W-:-:S03]  /*28c0*/  SHF.L.U32 R34, R34, 0x5, RZ ;  /* 0x0000000522227819 */ /* 0x000fc600000006ff */
[----:B------:R-:W-:Y:S01]  /*28d0*/  IMAD R11, R5, 0x2, R25 ;  /* 0x00000002050b7824 */ /* 0x000fe200078e0219 */
[----:B0-----:R-:W-:Y:S01]  /*28e0*/  LEA R60, P0, R9, R152, 0x1 ;  /* 0x00000098093c7211 */ /* 0x001fe200078008ff */
[----:B------:R-:W-:-:S03]  /*28f0*/  IMAD.IADD R163, R151, 0x1, R34 ;  /* 0x0000000197a37824 */ /* 0x000fc600078e0222 */
[-C--:B------:R-:W-:Y:S01]  /*2900*/  LEA.HI.X.SX32 R61, R9, R0.reuse, 0x1, P0 ;  /* 0x00000000093d7211 */ /* 0x080fe200000f0eff */
[----:B-1----:R-:W-:Y:S01]  /*2910*/  CS2R R62, SRZ ;  /* 0x00000000003e7805 */ /* 0x002fe2000001ff00 */
[----:B------:R-:W-:Y:S02]  /*2920*/  LEA.HI.X.SX32 R9, R47, R0, 0x1, P2 ;  /* 0x000000002f097211 */ /* 0x000fe400010f0eff */
[----:B------:R-:W-:Y:S01]  /*2930*/  LEA R2, P2, R53, R152, 0x1 ;  /* 0x0000009835027211 */ /* 0x000fe200078408ff */
[----:B------:R0:W-:Y:S01]  /*2940*/  STL.64 [R1+0x68], R60 ;  /* 0x0000683c01007387 */ /* 0x0001e20000100a00 */
[----:B------:R-:W-:-:S03]  /*2950*/  CS2R R46, SRZ ;  /* 0x00000000002e7805 */ /* 0x000fc6000001ff00 */
[----:B------:R1:W-:Y:S04]  /*2960*/  STL.64 [R1+0x60], R28 ;  /* 0x0000601c01007387 */ /* 0x0003e80000100a00 */
[----:B------:R2:W-:Y:S01]  /*2970*/  STL.64 [R1+0x58], R16 ;  /* 0x0000581001007387 */ /* 0x0005e20000100a00 */
[----:B0-----:R-:W-:Y:S02]  /*2980*/  LEA R60, P0, R3, R152, 0x1 ;  /* 0x00000098033c7211 */ /* 0x001fe400078008ff */
[----:B-1----:R-:W-:Y:S02]  /*2990*/  LEA R29, R5, R11, 0x1 ;  /* 0x0000000b051d7211 */ /* 0x002fe400078e08ff */
[----:B------:R-:W-:Y:S02]  /*29a0*/  LEA.HI.X.SX32 R61, R3, R0, 0x1, P0 ;  /* 0x00000000033d7211 */ /* 0x000fe400000f0eff */
[----:B--2---:R-:W-:-:S02]  /*29b0*/  LEA R16, P1, R7, R152, 0x1 ;  /* 0x0000009807107211 */ /* 0x004fc400078208ff */
[-C--:B------:R-:W-:Y:S02]  /*29c0*/  LEA.HI.X.SX32 R3, R53, R0.reuse, 0x1, P2 ;  /* 0x0000000035037211 */ /* 0x080fe400010f0eff */
[----:B------:R-:W-:Y:S01]  /*29d0*/  LEA.HI.X.SX32 R17, R7, R0, 0x1, P1 ;  /* 0x0000000007117211 */ /* 0x000fe200008f0eff */
[----:B------:R-:W-:Y:S01]  /*29e0*/  CS2R R52, SRZ ;  /* 0x0000000000347805 */ /* 0x000fe2000001ff00 */
[C---:B------:R-:W-:Y:S02]  /*29f0*/  LEA R6, P1, R51.reuse, R152, 0x1 ;  /* 0x0000009833067211 */ /* 0x040fe400078208ff */
[----:B------:R-:W-:Y:S01]  /*2a00*/  LOP3.LUT R28, R32, 0x18, R38, 0xfe, !PT ;  /* 0x00000018201c7812 */ /* 0x000fe200078efe26 */
[----:B------:R0:W-:Y:S01]  /*2a10*/  STL.64 [R1+0x48], R16 ;  /* 0x0000481001007387 */ /* 0x0001e20000100a00 */
[----:B------:R-:W-:Y:S02]  /*2a20*/  LEA.HI.X.SX32 R7, R51, R0, 0x1, P1 ;  /* 0x0000000033077211 */ /* 0x000fe400008f0eff */
[----:B------:R-:W-:Y:S01]  /*2a30*/  CS2R R50, SRZ ;  /* 0x0000000000327805 */ /* 0x000fe2000001ff00 */
[----:B------:R1:W-:Y:S04]  /*2a40*/  STL.64 [R1+0x50], R60 ;  /* 0x0000503c01007387 */ /* 0x0003e80000100a00 */
[----:B------:R2:W-:Y:S01]  /*2a50*/  STL.64 [R1+0x40], R8 ;  /* 0x0000400801007387 */ /* 0x0005e20000100a00 */
[----:B0-----:R-:W-:Y:S01]  /*2a60*/  IMAD R17, R5, 0x2, R29 ;  /* 0x0000000205117824 */ /* 0x001fe200078e021d */
[----:B------:R-:W-:-:S03]  /*2a70*/  MOV R16, RZ ;  /* 0x000000ff00107202 */ /* 0x000fc60000000f00 */
[----:B------:R-:W-:Y:S01]  /*2a80*/  IMAD R23, R5, 0x2, R17 ;  /* 0x0000000205177824 */ /* 0x000fe200078e0211 */
[----:B-1----:R-:W-:Y:S01]  /*2a90*/  CS2R R60, SRZ ;  /* 0x00000000003c7805 */ /* 0x002fe2000001ff00 */
[----:B--2---:R-:W-:-:S03]  /*2aa0*/  LEA R8, P0, R49, R152, 0x1 ;  /* 0x0000009831087211 */ /* 0x004fc600078008ff */
[----:B------:R-:W-:Y:S02]  /*2ab0*/  LEA R27, R5, R23, 0x1 ;  /* 0x00000017051b7211 */ /* 0x000fe400078e08ff */
[----:B------:R-:W-:Y:S02]  /*2ac0*/  LEA.HI.X.SX32 R9, R49, R0, 0x1, P0 ;  /* 0x0000000031097211 */ /* 0x000fe400000f0eff */
[C---:B------:R-:W-:Y:S01]  /*2ad0*/  LEA R12, P0, R45.reuse, R152, 0x1 ;  /* 0x000000982d0c7211 */ /* 0x040fe200078008ff */
[----:B------:R-:W-:Y:S02]  /*2ae0*/  CS2R R48, SRZ ;  /* 0x0000000000307805 */ /* 0x000fe4000001ff00 */
[----:B------:R0:W-:Y:S01]  /*2af0*/  STL.64 [R1+0x38], R8 ;  /* 0x0000380801007387 */ /* 0x0001e20000100a00 */
[----:B------:R-:W-:Y:S02]  /*2b00*/  LEA.HI.X.SX32 R13, R45, R0, 0x1, P0 ;  /* 0x000000002d0d7211 */ /* 0x000fe400000f0eff */
[----:B------:R-:W-:Y:S01]  /*2b10*/  CS2R R44, SRZ ;  /* 0x00000000002c7805 */ /* 0x000fe2000001ff00 */
[----:B------:R1:W-:Y:S04]  /*2b20*/  STL.64 [R1+0x30], R6 ;  /* 0x0000300601007387 */ /* 0x0003e80000100a00 */
[----:B------:R2:W-:Y:S01]  /*2b30*/  STL.64 [R1+0x28], R2 ;  /* 0x0000280201007387 */ /* 0x0005e20000100a00 */
[----:B0-----:R-:W-:-:S03]  /*2b40*/  LEA R8, P1, R55, R152, 0x1 ;  /* 0x0000009837087211 */ /* 0x001fc600078208ff */
[----:B------:R0:W-:Y:S01]  /*2b50*/  STL.64 [R1+0x20], R12 ;  /* 0x0000200c01007387 */ /* 0x0001e20000100a00 */
[----:B------:R-:W-:Y:S02]  /*2b60*/  LEA.HI.X.SX32 R9, R55, R0, 0x1, P1 ;  /* 0x0000000037097211 */ /* 0x000fe400008f0eff */
[----:B-1----:R-:W-:Y:S01]  /*2b70*/  LEA R6, P2, R39, R152, 0x1 ;  /* 0x0000009827067211 */ /* 0x002fe200078408ff */
[----:B------:R-:W-:Y:S01]  /*2b80*/  CS2R R54, SRZ ;  /* 0x0000000000367805 */ /* 0x000fe2000001ff00 */
[----:B--2---:R-:W-:Y:S01]  /*2b90*/  IMAD R3, R5, 0x2, R27 ;  /* 0x0000000205037824 */ /* 0x004fe200078e021b */
[----:B------:R1:W-:Y:S01]  /*2ba0*/  STL.64 [R1+0x18], R8 ;  /* 0x0000180801007387 */ /* 0x0003e20000100a00 */
[----:B------:R-:W-:Y:S02]  /*2bb0*/  LEA.HI.X.SX32 R7, R39, R0, 0x1, P2 ;  /* 0x0000000027077211 */ /* 0x000fe400010f0eff */
[----:B------:R-:W-:Y:S01]  /*2bc0*/  LEA R250, P2, R43, R152, 0x1 ;  /* 0x000000982bfa7211 */ /* 0x000fe200078408ff */
[----:B0-----:R-:W-:Y:S01]  /*2bd0*/  IMAD R13, R5, 0x2, R3 ;  /* 0x00000002050d7824 */ /* 0x001fe200078e0203 */
[----:B------:R-:W-:Y:S01]  /*2be0*/  MOV R39, 0xff800000 ;  /* 0xff80000000277802 */ /* 0x000fe20000000f00 */
[----:B------:R0:W-:Y:S01]  /*2bf0*/  STL.64 [R1+0x10], R6 ;  /* 0x0000100601007387 */ /* 0x0001e20000100a00 */
[----:B------:R-:W-:Y:S01]  /*2c00*/  LEA.HI.X.SX32 R251, R43, R0, 0x1, P2 ;  /* 0x000000002bfb7211 */ /* 0x000fe200010f0eff */
[----:B------:R-:W-:Y:S01]  /*2c10*/  IMAD.MOV.U32 R43, RZ, RZ, -0x800000 ;  /* 0xff800000ff2b7424 */ /* 0x000fe200078e00ff */
[----:B------:R-:W-:-:S02]  /*2c20*/  LEA R15, R5, R13, 0x1 ;  /* 0x0000000d050f7211 */ /* 0x000fc400078e08ff */
[-C--:B------:R-:W-:Y:S02]  /*2c30*/  LEA R244, P2, R57, R152.reuse, 0x1 ;  /* 0x0000009839f47211 */ /* 0x080fe400078408ff */
[----:B-1----:R-:W-:Y:S01]  /*2c40*/  LEA R8, P0, R41, R152, 0x1 ;  /* 0x0000009829087211 */ /* 0x002fe200078008ff */
[----:B------:R-:W-:Y:S01]  /*2c50*/  IMAD R4, R5, 0x2, R15 ;  /* 0x0000000205047824 */ /* 0x000fe200078e020f */
[-C--:B------:R-:W-:Y:S02]  /*2c60*/  LEA.HI.X.SX32 R245, R57, R0.reuse, 0x1, P2 ;  /* 0x0000000039f57211 */ /* 0x080fe400010f0eff */
[----:B------:R-:W-:Y:S01]  /*2c70*/  LEA.HI.X.SX32 R9, R41, R0, 0x1, P0 ;  /* 0x0000000029097211 */ /* 0x000fe200000f0eff */
[----:B------:R-:W-:Y:S01]  /*2c80*/  IMAD.MOV.U32 R41, RZ, RZ, -0x800000 ;  /* 0xff800000ff297424 */ /* 0x000fe200078e00ff */
[-C--:B0-----:R-:W-:Y:S02]  /*2c90*/  LEA R6, P1, R37, R152.reuse, 0x1 ;  /* 0x0000009825067211 */ /* 0x081fe400078208ff */
[----:B------:R-:W-:Y:S01]  /*2ca0*/  LEA R248, P0, R31, R152, 0x1 ;  /* 0x000000981ff87211 */ /* 0x000fe200078008ff */
[----:B------:R0:W-:Y:S01]  /*2cb0*/  STL.64 [R1+0x8], R8 ;  /* 0x0000080801007387 */ /* 0x0001e20000100a00 */
[----:B------:R-:W-:-:S02]  /*2cc0*/  LEA.HI.X.SX32 R7, R37, R0, 0x1, P1 ;  /* 0x0000000025077211 */ /* 0x000fc400008f0eff */
[----:B------:R-:W-:Y:S02]  /*2cd0*/  LEA R246, P1, R35, R152, 0x1 ;  /* 0x0000009823f67211 */ /* 0x000fe400078208ff */
[-C--:B------:R-:W-:Y:S01]  /*2ce0*/  LEA.HI.X.SX32 R249, R31, R0.reuse, 0x1, P0 ;  /* 0x000000001ff97211 */ /* 0x080fe200000f0eff */
[----:B------:R1:W-:Y:S01]  /*2cf0*/  STL.64 [R1], R6 ;  /* 0x0000000601007387 */ /* 0x0003e20000100a00 */
[----:B------:R-:W-:Y:S02]  /*2d00*/  LEA.HI.X.SX32 R247, R35, R0, 0x1, P1 ;  /* 0x0000000023f77211 */ /* 0x000fe400008f0eff */
[-C--:B------:R-:W-:Y:S02]  /*2d10*/  LEA R238, P1, R11, R152.reuse, 0x1 ;  /* 0x000000980bee7211 */ /* 0x080fe400078208ff */
[----:B------:R-:W-:Y:S01]  /*2d20*/  LEA R242, P0, R25, R152, 0x1 ;  /* 0x0000009819f27211 */ /* 0x000fe200078008ff */
[----:B0-----:R-:W-:Y:S01]  /*2d30*/  IMAD R9, R5, 0x2, R4 ;  /* 0x0000000205097824 */ /* 0x001fe200078e0204 */
[----:B------:R-:W-:-:S02]  /*2d40*/  LEA.HI.X.SX32 R239, R11, R0, 0x1, P1 ;  /* 0x000000000bef7211 */ /* 0x000fc400008f0eff */
[----:B------:R-:W-:Y:S02]  /*2d50*/  LEA.HI.X.SX32 R243, R25, R0, 0x1, P0 ;  /* 0x0000000019f37211 */ /* 0x000fe400000f0eff */
[----:B------:R-:W-:Y:S02]  /*2d60*/  LEA R12, R5, R9, 0x1 ;  /* 0x00000009050c7211 */ /* 0x000fe400078e08ff */
[-C--:B------:R-:W-:Y:S02]  /*2d70*/  LEA R234, P0, R17, R152.reuse, 0x1 ;  /* 0x0000009811ea7211 */ /* 0x080fe400078008ff */
[----:B------:R-:W-:Y:S01]  /*2d80*/  LEA R230, P1, R23, R152, 0x1 ;  /* 0x0000009817e67211 */ /* 0x000fe200078208ff */
[----:B-1----:R-:W-:Y:S01]  /*2d90*/  IMAD R6, R5, 0x2, R12 ;  /* 0x0000000205067824 */ /* 0x002fe200078e020c */
[----:B------:R-:W-:Y:S02]  /*2da0*/  LEA.HI.X.SX32 R235, R17, R0, 0x1, P0 ;  /* 0x0000000011eb7211 */ /* 0x000fe400000f0eff */
[----:B------:R-:W-:Y:S01]  /*2db0*/  LEA R224, P0, R3, R152, 0x1 ;  /* 0x0000009803e07211 */ /* 0x000fe200078008ff */
[----:B------:R-:W-:Y:S01]  /*2dc0*/  IMAD R7, R5, 0x2, R6 ;  /* 0x0000000205077824 */ /* 0x000fe200078e0206 */
[-C--:B------:R-:W-:Y:S01]  /*2dd0*/  LEA.HI.X.SX32 R231, R23, R0.reuse, 0x1, P1 ;  /* 0x0000000017e77211 */ /* 0x080fe200008f0eff */
[----:B------:R-:W-:Y:S01]  /*2de0*/  IMAD.MOV.U32 R23, RZ, RZ, -0x800000 ;  /* 0xff800000ff177424 */ /* 0x000fe200078e00ff */
[----:B------:R-:W-:-:S02]  /*2df0*/  LEA.HI.X.SX32 R225, R3, R0, 0x1, P0 ;  /* 0x0000000003e17211 */ /* 0x000fc400000f0eff */
[----:B------:R-:W-:Y:S02]  /*2e00*/  LEA R11, R5, R7, 0x1 ;  /* 0x00000007050b7211 */ /* 0x000fe400078e08ff */
[-C--:B------:R-:W-:Y:S02]  /*2e10*/  LEA R220, P1, R13, R152.reuse, 0x1 ;  /* 0x000000980ddc7211 */ /* 0x080fe400078208ff */
[C---:B------:R-:W-:Y:S01]  /*2e20*/  LEA R212, P0, R4.reuse, R152, 0x1 ;  /* 0x0000009804d47211 */ /* 0x040fe200078008ff */
[----:B------:R-:W-:Y:S01]  /*2e30*/  IMAD R2, R5, 0x2, R11 ;  /* 0x0000000205027824 */ /* 0x000fe200078e020b */
[-C--:B------:R-:W-:Y:S01]  /*2e40*/  LEA.HI.X.SX32 R221, R13, R0.reuse, 0x1, P1 ;  /* 0x000000000ddd7211 */ /* 0x080fe200008f0eff */
[----:B------:R-:W-:Y:S01]  /*2e50*/  IMAD.MOV.U32 R13, RZ, RZ, 0x3f800000 ;  /* 0x3f800000ff0d7424 */ /* 0x000fe200078e00ff */
[----:B------:R-:W-:Y:S01]  /*2e60*/  LEA.HI.X.SX32 R213, R4, R0, 0x1, P0 ;  /* 0x0000000004d57211 */ /* 0x000fe200000f0eff */
[----:B------:R-:W-:Y:S01]  /*2e70*/  IMAD R8, R5, 0x2, R2 ;  /* 0x0000000205087824 */ /* 0x000fe200078e0202 */
[----:B------:R-:W-:-:S02]  /*2e80*/  LEA R208, P1, R9, R152, 0x1 ;  /* 0x0000009809d07211 */ /* 0x000fc400078208ff */
[----:B------:R-:W-:Y:S02]  /*2e90*/  LEA R236, P2, R29, R152, 0x1 ;  /* 0x000000981dec7211 */ /* 0x000fe400078408ff */
[----:B------:R-:W-:Y:S02]  /*2ea0*/  LEA R10, R5, R8, 0x1 ;  /* 0x00000008050a7211 */ /* 0x000fe400078e08ff */
[----:B------:R-:W-:Y:S02]  /*2eb0*/  LEA.HI.X.SX32 R209, R9, R0, 0x1, P1 ;  /* 0x0000000009d17211 */ /* 0x000fe400008f0eff */
[----:B------:R-:W-:Y:S01]  /*2ec0*/  LEA R200, P0, R6, R152, 0x1 ;  /* 0x0000009806c87211 */ /* 0x000fe200078008ff */
[----:B------:R-:W-:Y:S01]  /*2ed0*/  IMAD R3, R5, 0x2, R10 ;  /* 0x0000000205037824 */ /* 0x000fe200078e020a */
[----:B------:R-:W-:Y:S02]  /*2ee0*/  LEA.HI.X.SX32 R237, R29, R0, 0x1, P2 ;  /* 0x000000001ded7211 */ /* 0x000fe400010f0eff */
[-C--:B------:R-:W-:Y:S01]  /*2ef0*/  LEA R228, P2, R27, R152.reuse, 0x1 ;  /* 0x000000981be47211 */ /* 0x080fe200078408ff */
[----:B------:R-:W-:Y:S01]  /*2f00*/  IMAD R4, R5, 0x2, R3 ;  /* 0x0000000205047824 */ /* 0x000fe200078e0203 */
[----:B------:R-:W-:-:S02]  /*2f10*/  LEA R196, P1, R7, R152, 0x1 ;  /* 0x0000009807c47211 */ /* 0x000fc400078208ff */
[----:B------:R-:W-:Y:S02]  /*2f20*/  LEA.HI.X.SX32 R201, R6, R0, 0x1, P0 ;  /* 0x0000000006c97211 */ /* 0x000fe400000f0eff */
[----:B------:R-:W-:Y:S02]  /*2f30*/  LEA R9, R5, R4, 0x1 ;  /* 0x0000000405097211 */ /* 0x000fe400078e08ff */
[-C--:B------:R-:W-:Y:S02]  /*2f40*/  LEA.HI.X.SX32 R229, R27, R0.reuse, 0x1, P2 ;  /* 0x000000001be57211 */ /* 0x080fe400010f0eff */
[----:B------:R-:W-:Y:S01]  /*2f50*/  LEA.HI.X.SX32 R197, R7, R0, 0x1, P1 ;  /* 0x0000000007c57211 */ /* 0x000fe200008f0eff */
[----:B------:R-:W-:Y:S01]  /*2f60*/  IMAD R6, R5, 0x2, R9 ;  /* 0x0000000205067824 */ /* 0x000fe200078e0209 */
[-C--:B------:R-:W-:Y:S02]  /*2f70*/  LEA R216, P2, R15, R152.reuse, 0x1 ;  /* 0x000000980fd87211 */ /* 0x080fe400078408ff */
[-C--:B------:R-:W-:Y:S01]  /*2f80*/  LEA R188, P0, R2, R152.reuse, 0x1 ;  /* 0x0000009802bc7211 */ /* 0x080fe200078008ff */
[----:B------:R-:W-:Y:S01]  /*2f90*/  IMAD R7, R5, 0x2, R6 ;  /* 0x0000000205077824 */ /* 0x000fe200078e0206 */
[----:B------:R-:W-:-:S02]  /*2fa0*/  LEA R184, P1, R8, R152, 0x1 ;  /* 0x0000009808b87211 */ /* 0x000fc400078208ff */
[-C--:B------:R-:W-:Y:S02]  /*2fb0*/  LEA.HI.X.SX32 R217, R15, R0.reuse, 0x1, P2 ;  /* 0x000000000fd97211 */ /* 0x080fe400010f0eff */
[-C--:B------:R-:W-:Y:S02]  /*2fc0*/  LEA.HI.X.SX32 R189, R2, R0.reuse, 0x1, P0 ;  /* 0x0000000002bd7211 */ /* 0x080fe400000f0eff */
[----:B------:R-:W-:Y:S02]  /*2fd0*/  LEA.HI.X.SX32 R185, R8, R0, 0x1, P1 ;  /* 0x0000000008b97211 */ /* 0x000fe400008f0eff */
[-C--:B------:R-:W-:Y:S02]  /*2fe0*/  LEA R204, P2, R12, R152.reuse, 0x1 ;  /* 0x000000980ccc7211 */ /* 0x080fe400078408ff */
[----:B------:R-:W-:Y:S02]  /*2ff0*/  LEA R8, R5, R7, 0x1 ;  /* 0x0000000705087211 */ /* 0x000fe400078e08ff */
[----:B------:R-:W-:-:S02]  /*3000*/  LEA R178, P0, R3, R152, 0x1 ;  /* 0x0000009803b27211 */ /* 0x000fc400078008ff */
[-C--:B------:R-:W-:Y:S01]  /*3010*/  LEA.HI.X.SX32 R205, R12, R0.reuse, 0x1, P2 ;  /* 0x000000000ccd7211 */ /* 0x080fe200010f0eff */
[----:B------:R-:W-:Y:S01]  /*3020*/  IMAD R2, R5, 0x2, R8 ;  /* 0x0000000205027824 */ /* 0x000fe200078e0208 */
[----:B------:R-:W-:Y:S01]  /*3030*/  LEA.HI.X.SX32 R179, R3, R0, 0x1, P0 ;  /* 0x0000000003b37211 */ /* 0x000fe200000f0eff */
[----:B------:R-:W-:Y:S01]  /*3040*/  IMAD.MOV.U32 R12, RZ, RZ, 0x3f800000 ;  /* 0x3f800000ff0c7424 */ /* 0x000fe200078e00ff */
[-C--:B------:R-:W-:Y:S01]  /*3050*/  LEA R192, P2, R11, R152.reuse, 0x1 ;  /* 0x000000980bc07211 */ /* 0x080fe200078408ff */
[----:B------:R-:W-:Y:S01]  /*3060*/  IMAD R3, R5, 0x2, R2 ;  /* 0x0000000205037824 */ /* 0x000fe200078e0202 */
[C---:B------:R-:W-:Y:S02]  /*3070*/  LEA R172, P0, R6.reuse, R152, 0x1 ;  /* 0x0000009806ac7211 */ /* 0x040fe400078008ff */
[-C--:B------:R-:W-:Y:S02]  /*3080*/  LEA.HI.X.SX32 R193, R11, R0.reuse, 0x1, P2 ;  /* 0x000000000bc17211 */ /* 0x080fe400010f0eff */
[----:B------:R-:W-:-:S02]  /*3090*/  LEA.HI.X.SX32 R173, R6, R0, 0x1, P0 ;  /* 0x0000000006ad7211 */ /* 0x000fc400000f0eff */
[-C--:B------:R-:W-:Y:S02]  /*30a0*/  LEA R180, P2, R10, R152.reuse, 0x1 ;  /* 0x000000980ab47211 */ /* 0x080fe400078408ff */
[-C--:B------:R-:W-:Y:S02]  /*30b0*/  LEA R158, P0, R2, R152.reuse, 0x1 ;  /* 0x00000098029e7211 */ /* 0x080fe400078008ff */
[----:B------:R-:W-:Y:S02]  /*30c0*/  LEA R176, P1, R4, R152, 0x1 ;  /* 0x0000009804b07211 */ /* 0x000fe400078208ff */
[-C--:B------:R-:W-:Y:S01]  /*30d0*/  LEA.HI.X.SX32 R181, R10, R0.reuse, 0x1, P2 ;  /* 0x000000000ab57211 */ /* 0x080fe200010f0eff */
[----:B------:R-:W-:Y:S01]  /*30e0*/  IMAD.MOV.U32 R10, RZ, RZ, 0x3f800000 ;  /* 0x3f800000ff0a7424 */ /* 0x000fe200078e00ff */
[----:B------:R-:W-:Y:S02]  /*30f0*/  LEA.HI.X.SX32 R159, R2, R0, 0x1, P0 ;  /* 0x00000000029f7211 */ /* 0x000fe400000f0eff */
[----:B------:R-:W-:-:S02]  /*3100*/  LEA R174, P2, R9, R152, 0x1 ;  /* 0x0000009809ae7211 */ /* 0x000fc400078408ff */
[-C--:B------:R-:W-:Y:S02]  /*3110*/  LEA.HI.X.SX32 R177, R4, R0.reuse, 0x1, P1 ;  /* 0x0000000004b17211 */ /* 0x080fe400008f0eff */
[----:B------:R-:W-:Y:S02]  /*3120*/  LOP3.LUT R2, R58, 0x6, RZ, 0xc0, !PT ;  /* 0x000000063a027812 */ /* 0x000fe400078ec0ff */
[----:B------:R-:W-:Y:S02]  /*3130*/  LEA R4, R5, R3, 0x1 ;  /* 0x0000000305047211 */ /* 0x000fe400078e08ff */
[----:B------:R-:W-:Y:S02]  /*3140*/  LEA.HI.X.SX32 R175, R9, R0, 0x1, P2 ;  /* 0x0000000009af7211 */ /* 0x000fe400010f0eff */
[----:B------:R-:W-:Y:S01]  /*3150*/  LEA.HI R2, R26, R2, RZ, 0x1e ;  /* 0x000000021a027211 */ /* 0x000fe200078ff0ff */
[----:B------:R-:W-:Y:S01]  /*3160*/  IMAD R5, R5, 0x2, R4 ;  /* 0x0000000205057824 */ /* 0x000fe200078e0204 */
[----:B------:R-:W-:-:S02]  /*3170*/  LEA R170, P1, R7, R152, 0x1 ;  /* 0x0000009807aa7211 */ /* 0x000fc400078208ff */
[----:B------:R-:W-:Y:S02]  /*3180*/  LEA R168, P2, R8, R152, 0x1 ;  /* 0x0000009808a87211 */ /* 0x000fe400078408ff */
[----:B------:R-:W-:Y:S02]  /*3190*/  LOP3.LUT R25, R38, R32, RZ, 0xfc, !PT ;  /* 0x0000002026197212 */ /* 0x000fe400078efcff */
[C-C-:B------:R-:W-:Y:S02]  /*31a0*/  LOP3.LUT R26, R32.reuse, 0x8, R38.reuse, 0xfe, !PT ;  /* 0x00000008201a7812 */ /* 0x140fe400078efe26 */
[C-C-:B------:R-:W-:Y:S02]  /*31b0*/  LOP3.LUT R27, R32.reuse, 0x10, R38.reuse, 0xfe, !PT ;  /* 0x00000010201b7812 */ /* 0x140fe400078efe26 */
[C-C-:B------:R-:W-:Y:S02]  /*31c0*/  LOP3.LUT R29, R32.reuse, 0x20, R38.reuse, 0xfe, !PT ;  /* 0x00000020201d7812 */ /* 0x140fe400078efe26 */
[----:B------:R-:W-:-:S02]  /*31d0*/  LOP3.LUT R31, R32, 0x30, R38, 0xfe, !PT ;  /* 0x00000030201f7812 */ /* 0x000fc400078efe26 */
[----:B------:R-:W-:Y:S02]  /*31e0*/  LOP3.LUT R32, R32, 0x38, R38, 0xfe, !PT ;  /* 0x0000003820207812 */ /* 0x000fe400078efe26 */
[C---:B------:R-:W-:Y:S02]  /*31f0*/  LOP3.LUT R35, R38.reuse, 0x20, RZ, 0xfc, !PT ;  /* 0x0000002026237812 */ /* 0x040fe400078efcff */
[C---:B------:R-:W-:Y:S02]  /*3200*/  LOP3.LUT R37, R38.reuse, 0x30, RZ, 0xfc, !PT ;  /* 0x0000003026257812 */ /* 0x040fe400078efcff */
[----:B------:R-:W-:Y:S01]  /*3210*/  LOP3.LUT R38, R38, 0x38, RZ, 0xfc, !PT ;  /* 0x0000003826267812 */ /* 0x000fe200078efcff */
[----:B------:R-:W-:Y:S01]  /*3220*/  IMAD.SHL.U32 R35, R35, 0x20, RZ ;  /* 0x0000002023237824 */ /* 0x000fe200078e00ff */
[-C--:B------:R-:W-:Y:S02]  /*3230*/  LEA.HI.X.SX32 R171, R7, R0.reuse, 0x1, P1 ;  /* 0x0000000007ab7211 */ /* 0x080fe400008f0eff */
[----:B------:R-:W-:Y:S01]  /*3240*/  LEA.HI.X.SX32 R169, R8, R0, 0x1, P2 ;  /* 0x0000000008a97211 */ /* 0x000fe200010f0eff */
[----:B------:R-:W-:Y:S01]  /*3250*/  IMAD.SHL.U32 R38, R38, 0x20, RZ ;  /* 0x0000002026267824 */ /* 0x000fe200078e00ff */
[-C--:B------:R-:W-:Y:S01]  /*3260*/  LEA R156, P1, R3, R152.reuse, 0x1 ;  /* 0x00000098039c7211 */ /* 0x080fe200078208ff */
[----:B------:R-:W-:Y:S01]  /*3270*/  IMAD.IADD R162, R151, 0x1, R35 ;  /* 0x0000000197a27824 */ /* 0x000fe200078e0223 */
[----:B------:R-:W-:-:S02]  /*3280*/  LEA R154, P2, R4, R152, 0x1 ;  /* 0x00000098049a7211 */ /* 0x000fc400078408ff */
[----:B------:R-:W-:Y:S02]  /*3290*/  SHF.L.U32 R37, R37, 0x5, RZ ;  /* 0x0000000525257819 */ /* 0x000fe400000006ff */
[----:B------:R-:W-:Y:S02]  /*32a0*/  LEA R152, P3, R5, R152, 0x1 ;  /* 0x0000009805987211 */ /* 0x000fe400078608ff */
[----:B------:R-:W-:Y:S01]  /*32b0*/  LOP3.LUT R2, R19, 0x20, RZ, 0x3c, !PT ;  /* 0x0000002013027812 */ /* 0x000fe200078e3cff */
[----:B------:R-:W-:Y:S01]  /*32c0*/  IMAD.IADD R160, R151, 0x1, R37 ;  /* 0x0000000197a07824 */ /* 0x000fe200078e0225 */
[-C--:B------:R-:W-:Y:S01]  /*32d0*/  LEA.HI.X.SX32 R157, R3, R0.reuse, 0x1, P1 ;  /* 0x00000000039d7211 */ /* 0x080fe200008f0eff */
[----:B------:R-:W-:Y:S01]  /*32e0*/  IMAD.IADD R151, R151, 0x1, R38 ;  /* 0x0000000197977824 */ /* 0x000fe200078e0226 */
[----:B------:R-:W-:Y:S02]  /*32f0*/  LEA.HI.X.SX32 R155, R4, R0, 0x1, P2 ;  /* 0x00000000049b7211 */ /* 0x000fe400010f0eff */
[----:B------:R-:W-:-:S02]  /*3300*/  LOP3.LUT R2, R20, 0x20, RZ, 0x3c, !PT ;  /* 0x0000002014027812 */ /* 0x000fc400078e3cff */
[----:B------:R-:W-:Y:S02]  /*3310*/  LEA.HI.X.SX32 R153, R5, R0, 0x1, P3 ;  /* 0x0000000005997211 */ /* 0x000fe400018f0eff */
[----:B------:R-:W-:Y:S01]  /*3320*/  ISETP.NE.U32.AND P0, PT, R24, RZ, PT ;  /* 0x000000ff1800720c */ /* 0x000fe20003f05070 */
[----:B------:R-:W-:Y:S01]  /*3330*/  IMAD.MOV.U32 R24, RZ, RZ, RZ ;  /* 0x000000ffff187224 */ /* 0x000fe200078e00ff */
[C---:B------:R-:W-:Y:S02]  /*3340*/  LOP3.LUT R4, R20.reuse, 0x40, RZ, 0x3c, !PT ;  /* 0x0000004014047812 */ /* 0x040fe400078e3cff */
[----:B------:R-:W-:Y:S02]  /*3350*/  LOP3.LUT R3, R20, 0x60, RZ, 0x3c, !PT ;  /* 0x0000006014037812 */ /* 0x000fe400078e3cff */
[----:B------:R-:W-:Y:S02]  /*3360*/  LOP3.LUT R2, R22, 0x40, RZ, 0x3c, !PT ;  /* 0x0000004016027812 */ /* 0x000fe400078e3cff */
[----:B------:R-:W-:-:S02]  /*3370*/  LOP3.LUT P1, RZ, R56, 0x3, RZ, 0xc0, !PT ;  /* 0x0000000338ff7812 */ /* 0x000fc4000782c0ff */
[----:B------:R-:W-:Y:S02]  /*3380*/  MOV R0, 0x3f800000 ;  /* 0x3f80000000007802 */ /* 0x000fe40000000f00 */
[----:B------:R-:W-:Y:S02]  /*3390*/  MOV R15, 0xff800000 ;  /* 0xff800000000f7802 */ /* 0x000fe40000000f00 */
[----:B------:R-:W-:Y:S02]  /*33a0*/  MOV R11, 0x3f800000 ;  /* 0x3f800000000b7802 */ /* 0x000fe40000000f00 */
[----:B------:R-:W-:Y:S02]  /*33b0*/  MOV R17, 0x3f800000 ;  /* 0x3f80000000117802 */ /* 0x000fe40000000f00 */
[C---:B------:R-:W-:Y:S02]  /*33c0*/  LOP3.LUT R4, R33.reuse, 0x20, RZ, 0x3c, !PT ;  /* 0x0000002021047812 */ /* 0x040fe400078e3cff */
[----:B------:R-:W-:-:S02]  /*33d0*/  LOP3.LUT R3, R33, 0x40, RZ, 0x3c, !PT ;  /* 0x0000004021037812 */ /* 0x000fc400078e3cff */
[----:B------:R-:W-:Y:S02]  /*33e0*/  LOP3.LUT R2, R33, 0x60, RZ, 0x3c, !PT ;  /* 0x0000006021027812 */ /* 0x000fe400078e3cff */
.L_x_1:
[----:B------:R-:W2:Y:S04]  /*33f0*/  LDL.64 R4, [R1+0x2e0] ;  /* 0x0002e00001047983 */ /* 0x000ea80000100a00 */
[----:B------:R-:W3:Y:S04]  /*3400*/  LDL.64 R86, [R1+0x2d8] ;  /* 0x0002d80001567983 */ /* 0x000ee80000100a00 */
[----:B------:R-:W4:Y:S04]  /*3410*/  LDL.64 R8, [R1+0x2f0] ;  /* 0x0002f00001087983 */ /* 0x000f280000100a00 */
[----:B------:R-:W5:Y:S04]  /*3420*/  LDL.64 R6, [R1+0x2e8] ;  /* 0x0002e80001067983 */ /* 0x000f680000100a00 */
[----:B------:R-:W4:Y:S04]  /*3430*/  LDL.64 R92, [R1+0x2c8] ;  /* 0x0002c800015c7983 */ /* 0x000f280000100a00 */
[----:B------:R-:W5:Y:S04]  /*3440*/  LDL.64 R76, [R1+0x2b8] ;  /* 0x0002b800014c7983 */ /* 0x000f680000100a00 */
        /* <DEDUP_REMOVED lines=36> */
[----:B------:R-:W5:Y:S01]  /*3690*/  LDL.64 R142, [R1+0x140] ;  /* 0x00014000018e7983 */ /* 0x000f620000100a00 */
[----:B------:R-:W-:-:S03]  /*36a0*/  LOP3.LUT R167, R22, 0x40, RZ, 0x3c, !PT ;  /* 0x0000004016a77812 */ /* 0x000fc600078e3cff */
[----:B------:R-:W5:Y:S04]  /*36b0*/  LDL.64 R202, [R1+0xf8] ;  /* 0x0000f80001ca7983 */ /* 0x000f680000100a00 */
[----:B------:R-:W5:Y:S01]  /*36c0*/  LDL.64 R206, [R1+0x60] ;  /* 0x0000600001ce7983 */ /* 0x000f620000100a00 */
[----:B--2---:R-:W-:-:S05]  /*36d0*/  IMAD.WIDE R4, R24, 0x2, R4 ;  /* 0x0000000218047825 */ /* 0x004fca00078e0204 */
[----:B------:R3:W2:Y:S02]  /*36e0*/  LDG.E.U16 R78, [R4.64] ;  /* 0x00000006044e7981 */ /* 0x0006a4000c1e1500 */
[C---:B---3--:R-:W-:Y:S02]  /*36f0*/  IMAD.WIDE R4, R24.reuse, 0x2, R86 ;  /* 0x0000000218047825 */ /* 0x048fe400078e0256 */
[----:B------:R-:W3:Y:S02]  /*3700*/  LDL.64 R86, [R1+0x270] ;  /* 0x0002700001567983 */ /* 0x000ee40000100a00 */
[C---:B----4-:R-:W-:Y:S02]  /*3710*/  IMAD.WIDE R8, R24.reuse, 0x2, R8 ;  /* 0x0000000218087825 */ /* 0x050fe400078e0208 */
[----:B------:R0:W4:Y:S02]  /*3720*/  LDG.E.U16 R4, [R4.64] ;  /* 0x0000000604047981 */ /* 0x000124000c1e1500 */
[----:B-----5:R-:W-:-:S02]  /*3730*/  IMAD.WIDE R6, R24, 0x2, R6 ;  /* 0x0000000218067825 */ /* 0x020fc400078e0206 */
[----:B------:R1:W5:Y:S04]  /*3740*/  LDG.E.U16 R79, [R8.64] ;  /* 0x00000006084f7981 */ /* 0x000368000c1e1500 */
[----:B------:R0:W2:Y:S01]  /*3750*/  LDG.E.U16 R85, [R6.64] ;  /* 0x0000000606557981 */ /* 0x0000a2000c1e1500 */
[----:B-1----:R-:W-:-:S03]  /*3760*/  IMAD.WIDE R8, R24, 0x2, R92 ;  /* 0x0000000218087825 */ /* 0x002fc600078e025c */
[----:B------:R-:W2:Y:S01]  /*3770*/  LDL.64 R92, [R1+0x258] ;  /* 0x00025800015c7983 */ /* 0x000ea20000100a00 */
[----:B0-----:R-:W-:-:S03]  /*3780*/  IMAD.WIDE R6, R24, 0x2, R76 ;  /* 0x0000000218067825 */ /* 0x001fc600078e024c */
[----:B------:R0:W2:Y:S04]  /*3790*/  LDG.E.U16 R8, [R8.64] ;  /* 0x0000000608087981 */ /* 0x0000a8000c1e1500 */
[----:B------:R1:W2:Y:S02]  /*37a0*/  LDG.E.U16 R5, [R6.64] ;  /* 0x0000000606057981 */ /* 0x0002a4000c1e1500 */
[C---:B-1----:R-:W-:Y:S02]  /*37b0*/  IMAD.WIDE R6, R24.reuse, 0x2, R100 ;  /* 0x0000000218067825 */ /* 0x042fe400078e0264 */
[----:B------:R-:W4:Y:S02]  /*37c0*/  LDL.64 R100, [R1+0x228] ;  /* 0x0002280001647983 */ /* 0x000f240000100a00 */
[----:B------:R-:W-:-:S02]  /*37d0*/  IMAD.WIDE R56, R24, 0x2, R56 ;  /* 0x0000000218387825 */ /* 0x000fc400078e0238 */
[----:B------:R1:W4:Y:S02]  /*37e0*/  LDG.E.U16 R6, [R6.64] ;  /* 0x0000000606067981 */ /* 0x000324000c1e1500 */
[C---:B------:R-:W-:Y:S02]  /*37f0*/  IMAD.WIDE R58, R24.reuse, 0x2, R58 ;  /* 0x00000002183a7825 */ /* 0x040fe400078e023a */
[----:B------:R0:W5:Y:S02]  /*3800*/  LDG.E.U16 R77, [R56.64] ;  /* 0x00000006384d7981 */ /* 0x000164000c1e1500 */
[C---:B------:R-:W-:Y:S02]  /*3810*/  IMAD.WIDE R82, R24.reuse, 0x2, R82 ;  /* 0x0000000218527825 */ /* 0x040fe400078e0252 */
[----:B------:R1:W5:Y:S02]  /*3820*/  LDG.E.U16 R84, [R58.64] ;  /* 0x000000063a547981 */ /* 0x000364000c1e1500 */
[----:B------:R-:W-:-:S02]  /*3830*/  IMAD.WIDE R2, R24, 0x2, R2 ;  /* 0x0000000218027825 */ /* 0x000fc400078e0202 */
[----:B------:R3:W5:Y:S02]  /*3840*/  LDG.E.U16 R82, [R82.64] ;  /* 0x0000000652527981 */ /* 0x000764000c1e1500 */
[C---:B0-----:R-:W-:Y:S02]  /*3850*/  IMAD.WIDE R56, R24.reuse, 0x2, R98 ;  /* 0x0000000218387825 */ /* 0x041fe400078e0262 */
[----:B------:R-:W5:Y:S02]  /*3860*/  LDL.64 R98, [R1+0x220] ;  /* 0x0002200001627983 */ /* 0x000f640000100a00 */
[C---:B-1----:R-:W-:Y:S02]  /*3870*/  IMAD.WIDE R58, R24.reuse, 0x2, R102 ;  /* 0x00000002183a7825 */ /* 0x042fe400078e0266 */
[----:B------:R0:W5:Y:S02]  /*3880*/  LDG.E.U16 R9, [R56.64] ;  /* 0x0000000638097981 */ /* 0x000164000c1e1500 */
[----:B------:R-:W-:-:S02]  /*3890*/  IMAD.WIDE R80, R24, 0x2, R80 ;  /* 0x0000000218507825 */ /* 0x000fc400078e0250 */
[----:B------:R-:W5:Y:S02]  /*38a0*/  LDL.64 R102, [R1+0x230] ;  /* 0x0002300001667983 */ /* 0x000f640000100a00 */
[C---:B------:R-:W-:Y:S02]  /*38b0*/  IMAD.WIDE R90, R24.reuse, 0x2, R90 ;  /* 0x00000002185a7825 */ /* 0x040fe400078e025a */
[----:B------:R1:W5:Y:S02]  /*38c0*/  LDG.E.U16 R76, [R58.64] ;  /* 0x000000063a4c7981 */ /* 0x000364000c1e1500 */
[C---:B0-----:R-:W-:Y:S02]  /*38d0*/  IMAD.WIDE R56, R24.reuse, 0x2, R112 ;  /* 0x0000000218387825 */ /* 0x041fe400078e0270 */
[----:B------:R0:W5:Y:S02]  /*38e0*/  LDG.E.U16 R2, [R2.64] ;  /* 0x0000000602027981 */ /* 0x000164000c1e1500 */
[----:B------:R-:W-:-:S02]  /*38f0*/  IMAD.WIDE R88, R24, 0x2, R88 ;  /* 0x0000000218587825 */ /* 0x000fc400078e0258 */
[----:B------:R0:W5:Y:S02]  /*3900*/  LDG.E.U16 R81, [R80.64] ;  /* 0x0000000650517981 */ /* 0x000164000c1e1500 */
[C---:B-1----:R-:W-:Y:S02]  /*3910*/  IMAD.WIDE R58, R24.reuse, 0x2, R96 ;  /* 0x00000002183a7825 */ /* 0x042fe400078e0260 */
[----:B------:R-:W5:Y:S04]  /*3920*/  LDL.64 R96, [R1+0x218] ;  /* 0x0002180001607983 */ /* 0x000f680000100a00 */
[----:B0-----:R0:W5:Y:S04]  /*3930*/  LDG.E.U16 R3, [R88.64] ;  /* 0x0000000658037981 */ /* 0x001168000c1e1500 */
[----:B------:R1:W5:Y:S04]  /*3940*/  LDG.E.U16 R80, [R90.64] ;  /* 0x000000065a507981 */ /* 0x000368000c1e1500 */
[----:B------:R-:W5:Y:S01]  /*3950*/  LDL.64 R112, [R1+0x1d8] ;  /* 0x0001d80001707983 */ /* 0x000f620000100a00 */
[----:B0-----:R-:W-:-:S03]  /*3960*/  IMAD.WIDE R88, R24, 0x2, R110 ;  /* 0x0000000218587825 */ /* 0x001fc600078e026e */
[----:B------:R-:W5:Y:S01]  /*3970*/  LDL.64 R110, [R1+0x1d0] ;  /* 0x0001d000016e7983 */ /* 0x000f620000100a00 */
[----:B-1----:R-:W-:-:S03]  /*3980*/  IMAD.WIDE R90, R24, 0x2, R104 ;  /* 0x00000002185a7825 */ /* 0x002fc600078e0268 */
[----:B------:R-:W5:Y:S01]  /*3990*/  LDL.64 R104, [R1+0x1f0] ;  /* 0x0001f00001687983 */ /* 0x000f620000100a00 */
[----:B------:R-:W-:-:S03]  /*39a0*/  IMAD.WIDE R94, R24, 0x2, R94 ;  /* 0x00000002185e7825 */ /* 0x000fc600078e025e */
[----:B------:R0:W5:Y:S04]  /*39b0*/  LDG.E.U16 R59, [R58.64] ;  /* 0x000000063a3b7981 */ /* 0x000168000c1e1500 */
[----:B0-----:R5:W5:Y:S01]  /*39c0*/  LDG.E.U16 R58, [R94.64] ;  /* 0x000000065e3a7981 */ /* 0x001b62000c1e1500 */
[----:B---3--:R-:W-:-:S05]  /*39d0*/  IMAD.WIDE R86, R24, 0x2, R86 ;  /* 0x0000000218567825 */ /* 0x008fca00078e0256 */
[----:B------:R0:W3:Y:S04]  /*39e0*/  LDG.E.U16 R83, [R86.64] ;  /* 0x0000000656537981 */ /* 0x0000e8000c1e1500 */
[----:B0-----:R0:W3:Y:S04]  /*39f0*/  LDG.E.U16 R87, [R56.64] ;  /* 0x0000000638577981 */ /* 0x0010e8000c1e1500 */
[----:B------:R1:W3:Y:S01]  /*3a00*/  LDG.E.U16 R86, [R90.64] ;  /* 0x000000065a567981 */ /* 0x0002e2000c1e1500 */
[----:B0-----:R-:W-:-:S03]  /*3a10*/  IMAD.WIDE R56, R24, 0x2, R106 ;  /* 0x0000000218387825 */ /* 0x001fc600078e026a */
[----:B------:R-:W3:Y:S01]  /*3a20*/  LDL.64 R106, [R1+0x1f8] ;  /* 0x0001f800016a7983 */ /* 0x000ee20000100a00 */
[----:B--2---:R-:W-:-:S03]  /*3a30*/  IMAD.WIDE R92, R24, 0x2, R92 ;  /* 0x00000002185c7825 */ /* 0x004fc600078e025c */
[----:B------:R0:W2:Y:S04]  /*3a40*/  LDG.E.U16 R56, [R56.64] ;  /* 0x0000000638387981 */ /* 0x0000a8000c1e1500 */
[----:B------:R4:W2:Y:S04]  /*3a50*/  LDG.E.U16 R7, [R92.64] ;  /* 0x000000065c077981 */ /* 0x0008a8000c1e1500 */
[----:B0-----:R0:W2:Y:S01]  /*3a60*/  LDG.E.U16 R57, [R88.64] ;  /* 0x0000000658397981 */ /* 0x0010a2000c1e1500 */
[----:B----4-:R-:W-:-:S05]  /*3a70*/  IMAD.WIDE R92, R24, 0x2, R100 ;  /* 0x00000002185c7825 */ /* 0x010fca00078e0264 */
[----:B------:R4:W2:Y:S01]  /*3a80*/  LDG.E.U16 R100, [R92.64] ;  /* 0x000000065c647981 */ /* 0x0008a2000c1e1500 */
[----:B0-----:R-:W-:-:S03]  /*3a90*/  IMAD.WIDE R88, R24, 0x2, R108 ;  /* 0x0000000218587825 */ /* 0x001fc600078e026c */
[----:B------:R-:W2:Y:S01]  /*3aa0*/  LDL.64 R108, [R1+0x1c8] ;  /* 0x0001c800016c7983 */ /* 0x000ea20000100a00 */
[----:B----4-:R-:W-:-:S03]  /*3ab0*/  IMAD.WIDE R92, R24, 0x2, R114 ;  /* 0x00000002185c7825 */ /* 0x010fc600078e0272 */
[----:B------:R-:W4:Y:S01]  /*3ac0*/  LDL.64 R114, [R1+0x158] ;  /* 0x0001580001727983 */ /* 0x000f220000100a00 */
[----:B-----5:R-:W-:-:S03]  /*3ad0*/  IMAD.WIDE R94, R24, 0x2, R98 ;  /* 0x00000002185e7825 */ /* 0x020fc600078e0262 */
[----:B------:R0:W5:Y:S01]  /*3ae0*/  LDG.E.U16 R98, [R88.64] ;  /* 0x0000000658627981 */ /* 0x000162000c1e1500 */
[----:B-1----:R-:W-:-:S03]  /*3af0*/  IMAD.WIDE R90, R24, 0x2, R102 ;  /* 0x00000002185a7825 */ /* 0x002fc600078e0266 */
[----:B------:R3:W4:Y:S04]  /*3b00*/  LDG.E.U16 R101, [R94.64] ;  /* 0x000000065e657981 */ /* 0x000728000c1e1500 */
[----:B------:R1:W4:Y:S01]  /*3b10*/  LDG.E.U16 R99, [R90.64] ;  /* 0x000000065a637981 */ /* 0x000322000c1e1500 */
[----:B0-----:R-:W-:-:S03]  /*3b20*/  IMAD.WIDE R88, R24, 0x2, R134 ;  /* 0x0000000218587825 */ /* 0x001fc600078e0286 */
[----:B------:R-:W4:Y:S04]  /*3b30*/  LDL.64 R134, [R1+0x108] ;  /* 0x0001080001867983 */ /* 0x000f280000100a00 */
[----:B------:R0:W4:Y:S01]  /*3b40*/  LDG.E.U16 R103, [R88.64] ;  /* 0x0000000658677981 */ /* 0x000122000c1e1500 */
[----:B------:R-:W-:-:S04]  /*3b50*/  IMAD.WIDE R96, R24, 0x2, R96 ;  /* 0x0000000218607825 */ /* 0x000fc800078e0260 */
[C---:B-1----:R-:W-:Y:S01]  /*3b60*/  IMAD.WIDE R90, R24.reuse, 0x2, R126 ;  /* 0x00000002185a7825 */ /* 0x042fe200078e027e */
[----:B------:R1:W5:Y:S03]  /*3b70*/  LDG.E.U16 R102, [R96.64] ;  /* 0x0000000660667981 */ /* 0x000366000c1e1500 */
[C---:B0-----:R-:W-:Y:S01]  /*3b80*/  IMAD.WIDE R88, R24.reuse, 0x2, R124 ;  /* 0x0000000218587825 */ /* 0x041fe200078e027c */
[----:B------:R-:W5:Y:S04]  /*3b90*/  LDL.64 R126, [R1+0x1b0] ;  /* 0x0001b000017e7983 */ /* 0x000f680000100a00 */
[----:B------:R-:W5:Y:S01]  /*3ba0*/  LDL.64 R124, [R1+0x190] ;  /* 0x00019000017c7983 */ /* 0x000f620000100a00 */
[----:B-1----:R-:W-:-:S03]  /*3bb0*/  IMAD.WIDE R96, R24, 0x2, R104 ;  /* 0x0000000218607825 */ /* 0x002fc600078e0268 */
[----:B------:R0:W5:Y:S04]  /*3bc0*/  LDG.E.U16 R104, [R90.64] ;  /* 0x000000065a687981 */ /* 0x000168000c1e1500 */
[----:B------:R1:W5:Y:S01]  /*3bd0*/  LDG.E.U16 R105, [R92.64] ;  /* 0x000000065c697981 */ /* 0x000362000c1e1500 */
[----:B0-----:R-:W-:-:S03]  /*3be0*/  IMAD.WIDE R90, R24, 0x2, R118 ;  /* 0x00000002185a7825 */ /* 0x001fc600078e0276 */
[----:B------:R-:W5:Y:S01]  /*3bf0*/  LDL.64 R118, [R1+0x170] ;  /* 0x0001700001767983 */ /* 0x000f620000100a00 */
[----:B-1----:R-:W-:-:S04]  /*3c00*/  IMAD.WIDE R92, R24, 0x2, R112 ;  /* 0x00000002185c7825 */ /* 0x002fc800078e0270 */
[C---:B---3--:R-:W-:Y:S02]  /*3c10*/  IMAD.WIDE R94, R24.reuse, 0x2, R106 ;  /* 0x00000002185e7825 */ /* 0x048fe400078e026a */
[----:B------:R2:W3:Y:S04]  /*3c20*/  LDG.E.U16 R107, [R96.64] ;  /* 0x00000006606b7981 */ /* 0x0004e8000c1e1500 */
[----:B------:R0:W3:Y:S02]  /*3c30*/  LDG.E.U16 R106, [R94.64] ;  /* 0x000000065e6a7981 */ /* 0x0000e4000c1e1500 */
[C---:B0-----:R-:W-:Y:S02]  /*3c40*/  IMAD.WIDE R94, R24.reuse, 0x2, R110 ;  /* 0x00000002185e7825 */ /* 0x041fe400078e026e */
[----:B------:R0:W3:Y:S04]  /*3c50*/  LDG.E.U16 R110, [R92.64] ;  /* 0x000000065c6e7981 */ /* 0x0000e8000c1e1500 */
[----:B------:R1:W3:Y:S01]  /*3c60*/  LDG.E.U16 R111, [R94.64] ;  /* 0x000000065e6f7981 */ /* 0x0002e2000c1e1500 */
[----:B--2---:R-:W-:-:S03]  /*3c70*/  IMAD.WIDE R96, R24, 0x2, R108 ;  /* 0x0000000218607825 */ /* 0x004fc600078e026c */
[----:B------:R2:W3:Y:S01]  /*3c80*/  LDG.E.U16 R109, [R90.64] ;  /* 0x000000065a6d7981 */ /* 0x0004e2000c1e1500 */
[----:B0-----:R-:W-:-:S03]  /*3c90*/  IMAD.WIDE R92, R24, 0x2, R128 ;  /* 0x00000002185c7825 */ /* 0x001fc600078e0280 */
[----:B------:R-:W3:Y:S04]  /*3ca0*/  LDL.64 R128, [R1+0x188] ;  /* 0x0001880001807983 */ /* 0x000ee80000100a00 */
[----:B------:R0:W3:Y:S01]  /*3cb0*/  LDG.E.U16 R108, [R88.64] ;  /* 0x00000006586c7981 */ /* 0x0000e2000c1e1500 */
[----:B--2---:R-:W-:-:S03]  /*3cc0*/  IMAD.WIDE R90, R24, 0x2, R130 ;  /* 0x00000002185a7825 */ /* 0x004fc600078e0282 */
[----:B------:R-:W2:Y:S04]  /*3cd0*/  LDL.64 R130, [R1+0x1a8] ;  /* 0x0001a80001827983 */ /* 0x000ea80000100a00 */
[----:B------:R4:W2:Y:S01]  /*3ce0*/  LDG.E.U16 R112, [R96.64] ;  /* 0x0000000660707981 */ /* 0x0008a2000c1e1500 */
[----:B0-----:R-:W-:-:S03]  /*3cf0*/  IMAD.WIDE R88, R24, 0x2, R132 ;  /* 0x0000000218587825 */ /* 0x001fc600078e0284 */
[----:B------:R-:W2:Y:S04]  /*3d00*/  LDL.64 R132, [R1+0x1a0] ;  /* 0x0001a00001847983 */ /* 0x000ea80000100a00 */
[----:B------:R0:W2:Y:S01]  /*3d10*/  LDG.E.U16 R113, [R88.64] ;  /* 0x0000000658717981 */ /* 0x0000a2000c1e1500 */
[----:B----4-:R-:W-:-:S03]  /*3d20*/  IMAD.WIDE R96, R24, 0x2, R114 ;  /* 0x0000000218607825 */ /* 0x010fc600078e0272 */
[----:B------:R4:W2:Y:S01]  /*3d30*/  LDG.E.U16 R114, [R90.64] ;  /* 0x000000065a727981 */ /* 0x0008a2000c1e1500 */
[----:B-1----:R-:W-:-:S03]  /*3d40*/  IMAD.WIDE R94, R24, 0x2, R116 ;  /* 0x00000002185e7825 */ /* 0x002fc600078e0274 */
[----:B------:R5:W2:Y:S01]  /*3d50*/  LDG.E.U16 R115, [R92.64] ;  /* 0x000000065c737981 */ /* 0x000aa2000c1e1500 */
[----:B0-----:R-:W-:-:S03]  /*3d60*/  IMAD.WIDE R88, R24, 0x2, R140 ;  /* 0x0000000218587825 */ /* 0x001fc600078e028c */
[----:B------:R-:W2:Y:S01]  /*3d70*/  LDL.64 R140, [R1+0x120] ;  /* 0x00012000018c7983 */ /* 0x000ea20000100a00 */
[----:B----4-:R-:W-:-:S03]  /*3d80*/  IMAD.WIDE R90, R24, 0x2, R138 ;  /* 0x00000002185a7825 */ /* 0x010fc600078e028a */
[----:B------:R-:W4:Y:S01]  /*3d90*/  LDL.64 R138, [R1+0x100] ;  /* 0x00010000018a7983 */ /* 0x000f220000100a00 */
[----:B-----5:R-:W-:-:S03]  /*3da0*/  IMAD.WIDE R92, R24, 0x2, R126 ;  /* 0x00000002185c7825 */ /* 0x020fc600078e027e */
[----:B------:R0:W5:Y:S04]  /*3db0*/  LDG.E.U16 R116, [R94.64] ;  /* 0x000000065e747981 */ /* 0x000168000c1e1500 */
[----:B------:R1:W4:Y:S01]  /*3dc0*/  LDG.E.U16 R117, [R96.64] ;  /* 0x0000000660757981 */ /* 0x000322000c1e1500 */
[----:B0-----:R-:W-:-:S03]  /*3dd0*/  IMAD.WIDE R94, R24, 0x2, R124 ;  /* 0x00000002185e7825 */ /* 0x001fc600078e027c */
[----:B------:R0:W5:Y:S04]  /*3de0*/  LDG.E.U16 R124, [R92.64] ;  /* 0x000000065c7c7981 */ /* 0x000168000c1e1500 */
[----:B------:R2:W5:Y:S01]  /*3df0*/  LDG.E.U16 R125, [R94.64] ;  /* 0x000000065e7d7981 */ /* 0x000562000c1e1500 */
[----:B-1----:R-:W-:-:S03]  /*3e00*/  IMAD.WIDE R96, R24, 0x2, R118 ;  /* 0x0000000218607825 */ /* 0x002fc600078e0276 */
[----:B------:R1:W5:Y:S01]  /*3e10*/  LDG.E.U16 R118, [R88.64] ;  /* 0x0000000658767981 */ /* 0x000362000c1e1500 */
[----:B0-----:R-:W-:-:S03]  /*3e20*/  IMAD.WIDE R92, R24, 0x2, R190 ;  /* 0x00000002185c7825 */ /* 0x001fc600078e02be */
[----:B------:R0:W5:Y:S04]  /*3e30*/  LDG.E.U16 R119, [R90.64] ;  /* 0x000000065a777981 */ /* 0x000168000c1e1500 */
[----:B------:R3:W5:Y:S01]  /*3e40*/  LDG.E.U16 R126, [R96.64] ;  /* 0x00000006607e7981 */ /* 0x000762000c1e1500 */
[----:B-1----:R-:W-:-:S03]  /*3e50*/  IMAD.WIDE R88, R24, 0x2, R198 ;  /* 0x0000000218587825 */ /* 0x002fc600078e02c6 */
[----:B------:R-:W5:Y:S01]  /*3e60*/  LDL.64 R198, [R1+0xe8] ;  /* 0x0000e80001c67983 */ /* 0x000f620000100a00 */
[----:B0-----:R-:W-:-:S03]  /*3e70*/  IMAD.WIDE R90, R24, 0x2, R194 ;  /* 0x00000002185a7825 */ /* 0x001fc600078e02c2 */
[----:B------:R0:W5:Y:S04]  /*3e80*/  LDG.E.U16 R127, [R88.64] ;  /* 0x00000006587f7981 */ /* 0x000168000c1e1500 */
[----:B------:R-:W5:Y:S04]  /*3e90*/  LDL.64 R194, [R1+0xe0] ;  /* 0x0000e00001c27983 */ /* 0x000f680000100a00 */
[----:B------:R-:W5:Y:S01]  /*3ea0*/  LDL.64 R190, [R1+0xd8] ;  /* 0x0000d80001be7983 */ /* 0x000f620000100a00 */
[----:B0-----:R-:W-:-:S03]  /*3eb0*/  IMAD.WIDE R88, R24, 0x2, R186 ;  /* 0x0000000218587825 */ /* 0x001fc600078e02ba */
[----:B------:R-:W5:Y:S01]  /*3ec0*/  LDL.64 R186, [R1+0xd0] ;  /* 0x0000d00001ba7983 */ /* 0x000f620000100a00 */
[----:B---3--:R-:W-:-:S03]  /*3ed0*/  IMAD.WIDE R96, R24, 0x2, R128 ;  /* 0x0000000218607825 */ /* 0x008fc600078e0280 */
[----:B------:R0:W3:Y:S04]  /*3ee0*/  LDG.E.U16 R128, [R90.64] ;  /* 0x000000065a807981 */ /* 0x0000e8000c1e1500 */
[----:B------:R1:W3:Y:S01]  /*3ef0*/  LDG.E.U16 R129, [R92.64] ;  /* 0x000000065c817981 */ /* 0x0002e2000c1e1500 */
[----:B--2---:R-:W-:-:S03]  /*3f00*/  IMAD.WIDE R94, R24, 0x2, R130 ;  /* 0x00000002185e7825 */ /* 0x004fc600078e0282 */
[----:B------:R2:W3:Y:S01]  /*3f10*/  LDG.E.U16 R131, [R96.64] ;  /* 0x0000000660837981 */ /* 0x0004e2000c1e1500 */
[----:B0-----:R-:W-:-:S03]  /*3f20*/  IMAD.WIDE R90, R24, 0x2, R182 ;  /* 0x00000002185a7825 */ /* 0x001fc600078e02b6 */
[----:B------:R0:W3:Y:S01]  /*3f30*/  LDG.E.U16 R130, [R94.64] ;  /* 0x000000065e827981 */ /* 0x0000e2000c1e1500 */
[----:B-1----:R-:W-:-:S04]  /*3f40*/  IMAD.WIDE R92, R24, 0x2, R136 ;  /* 0x00000002185c7825 */ /* 0x002fc800078e0288 */
[C---:B--2---:R-:W-:Y:S02]  /*3f50*/  IMAD.WIDE R96, R24.reuse, 0x2, R132 ;  /* 0x0000000218607825 */ /* 0x044fe400078e0284 */
[----:B------:R1:W2:Y:S02]  /*3f60*/  LDG.E.U16 R132, [R88.64] ;  /* 0x0000000658847981 */ /* 0x0002a4000c1e1500 */
[C---:B0-----:R-:W-:Y:S02]  /*3f70*/  IMAD.WIDE R94, R24.reuse, 0x2, R134 ;  /* 0x00000002185e7825 */ /* 0x041fe400078e0286 */
[----:B------:R0:W2:Y:S04]  /*3f80*/  LDG.E.U16 R133, [R90.64] ;  /* 0x000000065a857981 */ /* 0x0000a8000c1e1500 */
[----:B------:R0:W2:Y:S01]  /*3f90*/  LDG.E.U16 R134, [R92.64] ;  /* 0x000000065c867981 */ /* 0x0000a2000c1e1500 */
[----:B-1----:R-:W-:-:S03]  /*3fa0*/  IMAD.WIDE R88, R24, 0x2, R146 ;  /* 0x0000000218587825 */ /* 0x002fc600078e0292 */
[----:B------:R1:W2:Y:S01]  /*3fb0*/  LDG.E.U16 R135, [R94.64] ;  /* 0x000000065e877981 */ /* 0x0002a2000c1e1500 */
[----:B0-----:R-:W-:-:S03]  /*3fc0*/  IMAD.WIDE R90, R24, 0x2, R144 ;  /* 0x00000002185a7825 */ /* 0x001fc600078e0290 */
[----:B------:R4:W2:Y:S01]  /*3fd0*/  LDG.E.U16 R136, [R96.64] ;  /* 0x0000000660887981 */ /* 0x0008a2000c1e1500 */
[----:B------:R-:W-:-:S03]  /*3fe0*/  IMAD.WIDE R92, R24, 0x2, R142 ;  /* 0x00000002185c7825 */ /* 0x000fc600078e028e */
[----:B------:R-:W2:Y:S01]  /*3ff0*/  LDG.E.U16 R88, [R88.64] ;  /* 0x0000000658587981 */ /* 0x000ea2000c1e1500 */
[----:B-1----:R-:W-:-:S03]  /*4000*/  IMAD.WIDE R94, R24, 0x2, R140 ;  /* 0x00000002185e7825 */ /* 0x002fc600078e028c */
[----:B------:R-:W2:Y:S01]  /*4010*/  LDG.E.U16 R90, [R90.64] ;  /* 0x000000065a5a7981 */ /* 0x000ea2000c1e1500 */
[----:B----4-:R-:W-:-:S03]  /*4020*/  IMAD.WIDE R96, R24, 0x2, R138 ;  /* 0x0000000218607825 */ /* 0x010fc600078e028a */
[----:B------:R-:W4:Y:S04]  /*4030*/  LDG.E.U16 R92, [R92.64] ;  /* 0x000000065c5c7981 */ /* 0x000f28000c1e1500 */
[----:B------:R-:W2:Y:S04]  /*4040*/  LDG.E.U16 R94, [R94.64] ;  /* 0x000000065e5e7981 */ /* 0x000ea8000c1e1500 */
[----:B------:R-:W2:Y:S04]  /*4050*/  LDG.E.U16 R96, [R96.64] ;  /* 0x0000000660607981 */ /* 0x000ea8000c1e1500 */
[----:B------:R-:W-:Y:S01]  /*4060*/  BAR.SYNC.DEFER_BLOCKING 0x0 ;  /* 0x0000000000007b1d */ /* 0x000fe20000010000 */
[----:B------:R-:W-:-:S05]  /*4070*/  LOP3.LUT R137, R19, 0x20, RZ, 0x3c, !PT ;  /* 0x0000002013897812 */ /* 0x000fca00078e3cff */
[----:B------:R-:W-:Y:S04]  /*4080*/  STS.U16 [R19], R2 ;  /* 0x0000000213007388 */ /* 0x000fe80000000400 */
        /* <DEDUP_REMOVED lines=11> */
[----:B-----5:R-:W-:Y:S04]  /*4140*/  STS.U16 [R19+0x6000], R116 ;  /* 0x0060007413007388 */ /* 0x020fe80000000400 */
[----:B------:R-:W-:Y:S04]  /*4150*/  STS.U16 [R19+0x6800], R117 ;  /* 0x0068007513007388 */ /* 0x000fe80000000400 */
        /* <DEDUP_REMOVED lines=16> */
[----:B0-----:R-:W-:-:S02]  /*4260*/  LOP3.LUT R9, R20, 0x20, RZ, 0x3c, !PT ;  /* 0x0000002014097812 */ /* 0x001fc400078e3cff */
[C---:B------:R-:W-:Y:S02]  /*4270*/  LOP3.LUT R3, R20.reuse, 0x40, RZ, 0x3c, !PT ;  /* 0x0000004014037812 */ /* 0x040fe400078e3cff */
[----:B------:R-:W-:Y:S01]  /*4280*/  LOP3.LUT R2, R20, 0x60, RZ, 0x3c, !PT ;  /* 0x0000006014027812 */ /* 0x000fe200078e3cff */
[----:B---3--:R-:W-:Y:S04]  /*4290*/  STS.U16 [R137+0x7200], R128 ;  /* 0x0072008089007388 */ /* 0x008fe80000000400 */
        /* <DEDUP_REMOVED lines=13> */
[----:B--2---:R-:W-:Y:S04]  /*4370*/  STS.U16 [R252+0x6400], R132 ;  /* 0x00640084fc007388 */ /* 0x004fe80000000400 */
        /* <DEDUP_REMOVED lines=19> */
[----:B------:R-:W-:Y:S06]  /*44b0*/  BAR.SYNC.DEFER_BLOCKING 0x0 ;  /* 0x0000000000007b1d */ /* 0x000fec0000010000 */
[----:B------:R-:W-:Y:S04]  /*44c0*/  LDSM.16.MT88.4 R76, [R20+0x8000] ;  /* 0x00800000144c783b */ /* 0x000fe80000004200 */
[----:B------:R-:W0:Y:S04]  /*44d0*/  LDSM.16.M88.4 R56, [R22] ;  /* 0x000000001638783b */ /* 0x000e280000000200 */
[----:B------:R-:W1:Y:S04]  /*44e0*/  LDSM.16.M88.4 R4, [R22+0x4000] ;  /* 0x004000001604783b */ /* 0x000e680000000200 */
[----:B------:R-:W2:Y:S04]  /*44f0*/  LDSM.16.MT88.4 R144, [R9+0x8000] ;  /* 0x008000000990783b */ /* 0x000ea80000004200 */
[----:B------:R-:W3:Y:S04]  /*4500*/  LDSM.16.MT88.4 R80, [R3+0x8000] ;  /* 0x008000000350783b */ /* 0x000ee80000004200 */
[----:B------:R-:W4:Y:S04]  /*4510*/  LDSM.16.MT88.4 R108, [R2+0x8000] ;  /* 0x00800000026c783b */ /* 0x000f280000004200 */
[----:B------:R-:W5:Y:S04]  /*4520*/  LDSM.16.MT88.4 R92, [R20+0x8800] ;  /* 0x00880000145c783b */ /* 0x000f680000004200 */
[----:B------:R-:W3:Y:S04]  /*4530*/  LDSM.16.MT88.4 R140, [R9+0x8800] ;  /* 0x00880000098c783b */ /* 0x000ee80000004200 */
[----:B------:R-:W4:Y:S04]  /*4540*/  LDSM.16.MT88.4 R132, [R3+0x8800] ;  /* 0x008800000384783b */ /* 0x000f280000004200 */
[----:B------:R-:W4:Y:S04]  /*4550*/  LDSM.16.MT88.4 R128, [R2+0x8800] ;  /* 0x008800000280783b */ /* 0x000f280000004200 */
[----:B------:R-:W-:Y:S01]  /*4560*/  LDSM.16.MT88.4 R124, [R20+0x9000] ;  /* 0x00900000147c783b */ /* 0x000fe20000004200 */
[C---:B0-----:R-:W-:Y:S03]  /*4570*/  HMMA.16816.F32.BF16 R84, R76.reuse, R56, RZ ;  /* 0x000000384c54723c */ /* 0x041fe600000418ff */
[----:B------:R-:W0:Y:S04]  /*4580*/  LDSM.16.M88.4 R112, [R167] ;  /* 0x00000000a770783b */ /* 0x000e280000000200 */
[----:B------:R-:W0:Y:S01]  /*4590*/  LDSM.16.M88.4 R116, [R167+0x4000] ;  /* 0x00400000a774783b */ /* 0x000e220000000200 */
[----:B-1----:R-:W-:Y:S03]  /*45a0*/  HMMA.16816.F32.BF16 R76, R76, R4, RZ ;  /* 0x000000044c4c723c */ /* 0x002fe600000418ff */
[----:B------:R-:W1:Y:S04]  /*45b0*/  LDSM.16.MT88.4 R100, [R3+0x9000] ;  /* 0x009000000364783b */ /* 0x000e680000004200 */
[----:B------:R-:W-:Y:S01]  /*45c0*/  LDSM.16.MT88.4 R96, [R9+0x9000] ;  /* 0x009000000960783b */ /* 0x000fe20000004200 */
[-C--:B--2---:R-:W-:Y:S08]  /*45d0*/  HMMA.16816.F32.BF16 R88, R144, R56.reuse, RZ ;  /* 0x000000389058723c */ /* 0x084ff000000418ff */
[-C--:B---3--:R-:W-:Y:S08]  /*45e0*/  HMMA.16816.F32.BF16 R136, R80, R56.reuse, RZ ;  /* 0x000000385088723c */ /* 0x088ff000000418ff */
[----:B----4-:R-:W-:Y:S08]  /*45f0*/  HMMA.16816.F32.BF16 R104, R108, R56, RZ ;  /* 0x000000386c68723c */ /* 0x010ff000000418ff */
[-C--:B------:R-:W-:Y:S08]  /*4600*/  HMMA.16816.F32.BF16 R144, R144, R4.reuse, RZ ;  /* 0x000000049090723c */ /* 0x080ff000000418ff */
[-C--:B------:R-:W-:Y:S08]  /*4610*/  HMMA.16816.F32.BF16 R80, R80, R4.reuse, RZ ;  /* 0x000000045050723c */ /* 0x080ff000000418ff */
[----:B------:R-:W-:Y:S08]  /*4620*/  HMMA.16816.F32.BF16 R108, R108, R4, RZ ;  /* 0x000000046c6c723c */ /* 0x000ff000000418ff */
[C---:B-----5:R-:W-:Y:S08]  /*4630*/  HMMA.16816.F32.BF16 R84, R92.reuse, R58, R84 ;  /* 0x0000003a5c54723c */ /* 0x060ff00000041854 */
[-C--:B------:R-:W-:Y:S01]  /*4640*/  HMMA.16816.F32.BF16 R92, R92, R6.reuse, R76 ;  /* 0x000000065c5c723c */ /* 0x080fe2000004184c */
[----:B------:R-:W-:Y:S07]  /*4650*/  LDSM.16.MT88.4 R76, [R2+0x9000] ;  /* 0x00900000024c783b */ /* 0x000fee0000004200 */
[----:B------:R-:W-:Y:S08]  /*4660*/  HMMA.16816.F32.BF16 R144, R140, R6, R144 ;  /* 0x000000068c90723c */ /* 0x000ff00000041890 */
[C---:B------:R-:W-:Y:S08]  /*4670*/  HMMA.16816.F32.BF16 R136, R132.reuse, R58, R136 ;  /* 0x0000003a8488723c */ /* 0x040ff00000041888 */
[-C--:B------:R-:W-:Y:S01]  /*4680*/  HMMA.16816.F32.BF16 R80, R132, R6.reuse, R80 ;  /* 0x000000068450723c */ /* 0x080fe20000041850 */
[----:B------:R-:W-:Y:S07]  /*4690*/  LDSM.16.M88.4 R132, [R22+0x4080] ;  /* 0x004080001684783b */ /* 0x000fee0000000200 */
[----:B------:R-:W-:Y:S01]  /*46a0*/  HMMA.16816.F32.BF16 R108, R128, R6, R108 ;  /* 0x00000006806c723c */ /* 0x000fe2000004186c */
[----:B------:R-:W2:Y:S07]  /*46b0*/  LDSM.16.MT88.4 R4, [R20+0x9800] ;  /* 0x009800001404783b */ /* 0x000eae0000004200 */
[C---:B0-----:R-:W-:Y:S08]  /*46c0*/  HMMA.16816.F32.BF16 R84, R124.reuse, R112, R84 ;  /* 0x000000707c54723c */ /* 0x041ff00000041854 */
[----:B------:R-:W-:Y:S01]  /*46d0*/  HMMA.16816.F32.BF16 R92, R124, R116, R92 ;  /* 0x000000747c5c723c */ /* 0x000fe2000004185c */
[----:B------:R-:W0:Y:S07]  /*46e0*/  LDSM.16.MT88.4 R124, [R3+0x9800] ;  /* 0x00980000037c783b */ /* 0x000e2e0000004200 */
[-C--:B------:R-:W-:Y:S01]  /*46f0*/  HMMA.16816.F32.BF16 R88, R140, R58.reuse, R88 ;  /* 0x0000003a8c58723c */ /* 0x080fe20000041858 */
[----:B------:R-:W-:Y:S07]  /*4700*/  LDSM.16.MT88.4 R140, [R9+0xa000] ;  /* 0x00a00000098c783b */ /* 0x000fee0000004200 */
[----:B------:R-:W-:Y:S01]  /*4710*/  HMMA.16816.F32.BF16 R104, R128, R58, R104 ;  /* 0x0000003a8068723c */ /* 0x000fe20000041868 */
[----:B------:R-:W-:Y:S04]  /*4720*/  LDSM.16.M88.4 R128, [R22+0x80] ;  /* 0x000080001680783b */ /* 0x000fe80000000200 */
[----:B------:R-:W-:Y:S03]  /*4730*/  LDSM.16.MT88.4 R56, [R9+0x9800] ;  /* 0x009800000938783b */ /* 0x000fe60000004200 */
[C---:B-1----:R-:W-:Y:S08]  /*4740*/  HMMA.16816.F32.BF16 R136, R100.reuse, R112, R136 ;  /* 0x000000706488723c */ /* 0x042ff00000041888 */
[----:B------:R-:W-:Y:S01]  /*4750*/  HMMA.16816.F32.BF16 R80, R100, R116, R80 ;  /* 0x000000746450723c */ /* 0x000fe20000041850 */
[----:B------:R-:W1:Y:S07]  /*4760*/  LDSM.16.MT88.4 R100, [R20+0xa000] ;  /* 0x00a000001464783b */ /* 0x000e6e0000004200 */
[C---:B--2---:R-:W-:Y:S08]  /*4770*/  HMMA.16816.F32.BF16 R84, R4.reuse, R114, R84 ;  /* 0x000000720454723c */ /* 0x044ff00000041854 */
[----:B------:R-:W-:Y:S01]  /*4780*/  HMMA.16816.F32.BF16 R92, R4, R118, R92 ;  /* 0x00000076045c723c */ /* 0x000fe2000004185c */
[----:B------:R-:W2:Y:S07]  /*4790*/  LDSM.16.MT88.4 R4, [R3+0xa000] ;  /* 0x00a000000304783b */ /* 0x000eae0000004200 */
[C---:B------:R-:W-:Y:S08]  /*47a0*/  HMMA.16816.F32.BF16 R88, R96.reuse, R112, R88 ;  /* 0x000000706058723c */ /* 0x040ff00000041858 */
[----:B------:R-:W-:Y:S01]  /*47b0*/  HMMA.16816.F32.BF16 R144, R96, R116, R144 ;  /* 0x000000746090723c */ /* 0x000fe20000041890 */
[----:B------:R-:W3:Y:S07]  /*47c0*/  LDSM.16.MT88.4 R96, [R2+0x9800] ;  /* 0x009800000260783b */ /* 0x000eee0000004200 */
[----:B0-----:R-:W-:Y:S08]  /*47d0*/  HMMA.16816.F32.BF16 R136, R124, R114, R136 ;  /* 0x000000727c88723c */ /* 0x001ff00000041888 */
[C---:B------:R-:W-:Y:S08]  /*47e0*/  HMMA.16816.F32.BF16 R104, R76.reuse, R112, R104 ;  /* 0x000000704c68723c */ /* 0x040ff00000041868 */
[----:B------:R-:W-:Y:S01]  /*47f0*/  HMMA.16816.F32.BF16 R108, R76, R116, R108 ;  /* 0x000000744c6c723c */ /* 0x000fe2000004186c */
[----:B------:R-:W-:Y:S07]  /*4800*/  LDSM.16.MT88.4 R76, [R20+0xa800] ;  /* 0x00a80000144c783b */ /* 0x000fee0000004200 */
[----:B------:R-:W-:Y:S01]  /*4810*/  HMMA.16816.F32.BF16 R80, R124, R118, R80 ;  /* 0x000000767c50723c */ /* 0x000fe20000041850 */
[----:B------:R-:W-:Y:S07]  /*4820*/  LDSM.16.MT88.4 R124, [R9+0xb800] ;  /* 0x00b80000097c783b */ /* 0x000fee0000004200 */
[C---:B-1----:R-:W-:Y:S08]  /*4830*/  HMMA.16816.F32.BF16 R84, R100.reuse, R128, R84 ;  /* 0x000000806454723c */ /* 0x042ff00000041854 */
[----:B------:R-:W-:Y:S01]  /*4840*/  HMMA.16816.F32.BF16 R92, R100, R132, R92 ;  /* 0x00000084645c723c */ /* 0x000fe2000004185c */
[----:B------:R-:W0:Y:S07]  /*4850*/  LDSM.16.MT88.4 R100, [R3+0xa800] ;  /* 0x00a800000364783b */ /* 0x000e2e0000004200 */
[C---:B------:R-:W-:Y:S08]  /*4860*/  HMMA.16816.F32.BF16 R88, R56.reuse, R114, R88 ;  /* 0x000000723858723c */ /* 0x040ff00000041858 */
[----:B------:R-:W-:Y:S01]  /*4870*/  HMMA.16816.F32.BF16 R144, R56, R118, R144 ;  /* 0x000000763890723c */ /* 0x000fe20000041890 */
[----:B------:R-:W1:Y:S07]  /*4880*/  LDSM.16.MT88.4 R56, [R2+0xa000] ;  /* 0x00a000000238783b */ /* 0x000e6e0000004200 */
[----:B--2---:R-:W-:Y:S08]  /*4890*/  HMMA.16816.F32.BF16 R136, R4, R128, R136 ;  /* 0x000000800488723c */ /* 0x004ff00000041888 */
[C---:B---3--:R-:W-:Y:S01]  /*48a0*/  HMMA.16816.F32.BF16 R104, R96.reuse, R114, R104 ;  /* 0x000000726068723c */ /* 0x048fe20000041868 */
[----:B------:R-:W-:Y:S07]  /*48b0*/  LDSM.16.MT88.4 R112, [R2+0xa800] ;  /* 0x00a800000270783b */ /* 0x000fee0000004200 */
[----:B------:R-:W-:Y:S01]  /*48c0*/  HMMA.16816.F32.BF16 R108, R96, R118, R108 ;  /* 0x00000076606c723c */ /* 0x000fe2000004186c */
[----:B------:R-:W2:Y:S04]  /*48d0*/  LDSM.16.MT88.4 R96, [R9+0xa800] ;  /* 0x00a800000960783b */ /* 0x000ea80000004200 */
[----:B------:R-:W-:Y:S03]  /*48e0*/  LDSM.16.MT88.4 R116, [R2+0xb000] ;  /* 0x00b000000274783b */ /* 0x000fe60000004200 */
[----:B------:R-:W-:Y:S01]  /*48f0*/  HMMA.16816.F32.BF16 R80, R4, R132, R80 ;  /* 0x000000840450723c */ /* 0x000fe20000041850 */
[----:B------:R-:W-:Y:S07]  /*4900*/  LDSM.16.M88.4 R4, [R167+0x80] ;  /* 0x00008000a704783b */ /* 0x000fee0000000200 */
[C---:B------:R-:W-:Y:S08]  /*4910*/  HMMA.16816.F32.BF16 R88, R140.reuse, R128, R88 ;  /* 0x000000808c58723c */ /* 0x040ff00000041858 */
[----:B------:R-:W-:Y:S01]  /*4920*/  HMMA.16816.F32.BF16 R144, R140, R132, R144 ;  /* 0x000000848c90723c */ /* 0x000fe20000041890 */
[----:B------:R-:W3:Y:S04]  /*4930*/  LDL.64 R142, [R1+0xa8] ;  /* 0x0000a800018e7983 */ /* 0x000ee80000100a00 */
[----:B------:R-:W4:Y:S03]  /*4940*/  LDL.64 R140, [R1+0xa0] ;  /* 0x0000a000018c7983 */ /* 0x000f260000100a00 */
[----:B0-----:R-:W-:Y:S08]  /*4950*/  HMMA.16816.F32.BF16 R136, R100, R130, R136 ;  /* 0x000000826488723c */ /* 0x001ff00000041888 */
[C---:B-1----:R-:W-:Y:S01]  /*4960*/  HMMA.16816.F32.BF16 R104, R56.reuse, R128, R104 ;  /* 0x000000803868723c */ /* 0x042fe20000041868 */
[----:B------:R-:W5:Y:S07]  /*4970*/  LDL.64 R128, [R1+0xc0] ;  /* 0x0000c00001807983 */ /* 0x000f6e0000100a00 */
[----:B------:R-:W-:Y:S01]  /*4980*/  HMMA.16816.F32.BF16 R108, R56, R132, R108 ;  /* 0x00000084386c723c */ /* 0x000fe2000004186c */
[----:B------:R-:W0:Y:S07]  /*4990*/  LDSM.16.MT88.4 R56, [R20+0xb000] ;  /* 0x00b000001438783b */ /* 0x000e2e0000004200 */
[C---:B------:R-:W-:Y:S08]  /*49a0*/  HMMA.16816.F32.BF16 R84, R76.reuse, R130, R84 ;  /* 0x000000824c54723c */ /* 0x040ff00000041854 */
[-C--:B------:R-:W-:Y:S01]  /*49b0*/  HMMA.16816.F32.BF16 R92, R76, R134.reuse, R92 ;  /* 0x000000864c5c723c */ /* 0x080fe2000004185c */
[----:B------:R-:W1:Y:S07]  /*49c0*/  LDSM.16.M88.4 R76, [R167+0x4080] ;  /* 0x00408000a74c783b */ /* 0x000e6e0000000200 */
[----:B------:R-:W-:Y:S01]  /*49d0*/  HMMA.16816.F32.BF16 R100, R100, R134, R80 ;  /* 0x000000866464723c */ /* 0x000fe20000041850 */
[----:B------:R-:W1:Y:S07]  /*49e0*/  LDSM.16.MT88.4 R80, [R9+0xb000] ;  /* 0x00b000000950783b */ /* 0x000e6e0000004200 */
[C---:B--2---:R-:W-:Y:S08]  /*49f0*/  HMMA.16816.F32.BF16 R88, R96.reuse, R130, R88 ;  /* 0x000000826058723c */ /* 0x044ff00000041858 */
[----:B------:R-:W-:Y:S01]  /*4a00*/  HMMA.16816.F32.BF16 R144, R96, R134, R144 ;  /* 0x000000866090723c */ /* 0x000fe20000041890 */
[----:B------:R-:W2:Y:S07]  /*4a10*/  LDSM.16.MT88.4 R96, [R3+0xb000] ;  /* 0x00b000000360783b */ /* 0x000eae0000004200 */
[C---:B------:R-:W-:Y:S08]  /*4a20*/  HMMA.16816.F32.BF16 R104, R112.reuse, R130, R104 ;  /* 0x000000827068723c */ /* 0x040ff00000041868 */
[----:B------:R-:W-:Y:S01]  /*4a30*/  HMMA.16816.F32.BF16 R108, R112, R134, R108 ;  /* 0x00000086706c723c */ /* 0x000fe2000004186c */
[----:B------:R-:W2:Y:S07]  /*4a40*/  LDSM.16.MT88.4 R112, [R20+0xb800] ;  /* 0x00b800001470783b */ /* 0x000eae0000004200 */
[C---:B0-----:R-:W-:Y:S08]  /*4a50*/  HMMA.16816.F32.BF16 R84, R56.reuse, R4, R84 ;  /* 0x000000043854723c */ /* 0x041ff00000041854 */
[----:B-1----:R-:W-:Y:S01]  /*4a60*/  HMMA.16816.F32.BF16 R92, R56, R76, R92 ;  /* 0x0000004c385c723c */ /* 0x002fe2000004185c */
[----:B------:R-:W0:Y:S07]  /*4a70*/  LDSM.16.MT88.4 R56, [R3+0xb800] ;  /* 0x00b800000338783b */ /* 0x000e2e0000004200 */
[C---:B------:R-:W-:Y:S08]  /*4a80*/  HMMA.16816.F32.BF16 R88, R80.reuse, R4, R88 ;  /* 0x000000045058723c */ /* 0x040ff00000041858 */
[-C--:B------:R-:W-:Y:S01]  /*4a90*/  HMMA.16816.F32.BF16 R144, R80, R76.reuse, R144 ;  /* 0x0000004c5090723c */ /* 0x080fe20000041890 */
[----:B------:R1:W0:Y:S04]  /*4aa0*/  LDSM.16.MT88.4 R80, [R2+0xb800] ;  /* 0x00b800000250783b */ /* 0x0002280000004200 */
[----:B------:R-:W1:Y:S03]  /*4ab0*/  S2R R167, SR_TID.X ;  /* 0x0000000000a77919 */ /* 0x000e660000002100 */
[-C--:B--2---:R-:W-:Y:S08]  /*4ac0*/  HMMA.16816.F32.BF16 R100, R96, R76.reuse, R100 ;  /* 0x0000004c6064723c */ /* 0x084ff00000041864 */
[----:B------:R-:W-:Y:S08]  /*4ad0*/  HMMA.16816.F32.BF16 R108, R116, R76, R108 ;  /* 0x0000004c746c723c */ /* 0x000ff0000004186c */
[----:B------:R-:W-:Y:S08]  /*4ae0*/  HMMA.16816.F32.BF16 R136, R96, R4, R136 ;  /* 0x000000046088723c */ /* 0x000ff00000041888 */
[----:B------:R-:W-:Y:S01]  /*4af0*/  HMMA.16816.F32.BF16 R92, R112, R78, R92 ;  /* 0x0000004e705c723c */ /* 0x000fe2000004185c */
[----:B-1----:R-:W-:-:S07]  /*4b00*/  SHF.L.U32 R182, R167, 0x1, RZ ;  /* 0x00000001a7b67819 */ /* 0x002fce00000006ff */
[----:B------:R-:W-:Y:S08]  /*4b10*/  HMMA.16816.F32.BF16 R144, R124, R78, R144 ;  /* 0x0000004e7c90723c */ /* 0x000ff00000041890 */
[----:B------:R-:W-:Y:S01]  /*4b20*/  HMMA.16816.F32.BF16 R104, R116, R4, R104 ;  /* 0x000000047468723c */ /* 0x000fe20000041868 */
[----:B------:R-:W-:Y:S02]  /*4b30*/  LOP3.LUT R167, R167, 0xe0, RZ, 0xc0, !PT ;  /* 0x000000e0a7a77812 */ /* 0x000fe400078ec0ff */
[----:B------:R-:W-:-:S02]  /*4b40*/  LOP3.LUT R2, R182, 0x6, RZ, 0xc0, !PT ;  /* 0x00000006b6027812 */ /* 0x000fc400078ec0ff */
[----:B------:R-:W2:Y:S03]  /*4b50*/  LDL.64 R182, [R1+0xb8] ;  /* 0x0000b80001b67983 */ /* 0x000ea60000100a00 */
[----:B------:R-:W-:Y:S01]  /*4b60*/  HMMA.16816.F32.BF16 R84, R112, R6, R84 ;  /* 0x000000067054723c */ /* 0x000fe20000041854 */
[----:B------:R-:W-:-:S07]  /*4b70*/  LEA.HI R2, R167, R2, RZ, 0x1e ;  /* 0x00000002a7027211 */ /* 0x000fce00078ff0ff */
[-C--:B0-----:R-:W-:Y:S08]  /*4b80*/  HMMA.16816.F32.BF16 R100, R56, R78.reuse, R100 ;  /* 0x0000004e3864723c */ /* 0x081ff00000041864 */
[----:B------:R-:W-:Y:S01]  /*4b90*/  HMMA.16816.F32.BF16 R108, R80, R78, R108 ;  /* 0x0000004e506c723c */ /* 0x000fe2000004186c */
[----:B------:R-:W-:-:S07]  /*4ba0*/  IADD3 R2, R2, UR4, RZ ;  /* 0x0000000402027c10 */ /* 0x000fce000fffe0ff */
[----:B------:R-:W-:Y:S01]  /*4bb0*/  HMMA.16816.F32.BF16 R88, R124, R6, R88 ;  /* 0x000000067c58723c */ /* 0x000fe20000041858 */
[----:B------:R-:W-:-:S07]  /*4bc0*/  IADD3 R3, R2, 0x40, RZ ;  /* 0x0000004002037810 */ /* 0x000fce0007ffe0ff */
[-C--:B------:R-:W-:Y:S01]  /*4bd0*/  HMMA.16816.F32.BF16 R136, R56, R6.reuse, R136 ;  /* 0x000000063888723c */ /* 0x080fe20000041888 */
[----:B------:R-:W-:Y:S01]  /*4be0*/  FMUL R8, R92, c[0x0][0x188] ;  /* 0x000062005c087a20 */ /* 0x000fe20000400000 */
[-C--:B------:R-:W-:Y:S01]  /*4bf0*/  ISETP.GE.AND P2, PT, R25, R3.reuse, PT ;  /* 0x000000031900720c */ /* 0x080fe20003f46270 */
[----:B------:R-:W-:Y:S01]  /*4c00*/  FMUL R4, R94, c[0x0][0x188] ;  /* 0x000062005e047a20 */ /* 0x000fe20000400000 */
[-C--:B------:R-:W-:Y:S01]  /*4c10*/  ISETP.GE.AND P4, PT, R26, R3.reuse, PT ;  /* 0x000000031a00720c */ /* 0x080fe20003f86270 */
[----:B------:R-:W-:Y:S01]  /*4c20*/  FMUL R5, R144, c[0x0][0x188] ;  /* 0x0000620090057a20 */ /* 0x000fe20000400000 */
[-C--:B------:R-:W-:Y:S02]  /*4c30*/  ISETP.GE.AND P3, PT, R27, R3.reuse, PT ;  /* 0x000000031b00720c */ /* 0x080fe40003f66270 */
[----:B------:R-:W-:Y:S01]  /*4c40*/  HMMA.16816.F32.BF16 R104, R80, R6, R104 ;  /* 0x000000065068723c */ /* 0x000fe20000041868 */
[----:B------:R-:W-:Y:S02]  /*4c50*/  ISETP.GE.AND P6, PT, R28, R3, PT ;  /* 0x000000031c00720c */ /* 0x000fe40003fc6270 */
[----:B------:R-:W-:-:S04]  /*4c60*/  FSEL R8, R8, -INF , P2 ;  /* 0xff80000008087808 */ /* 0x000fc80001000000 */
[----:B------:R-:W-:Y:S01]  /*4c70*/  FMUL R6, R146, c[0x0][0x188] ;  /* 0x0000620092067a20 */ /* 0x000fe20000400000 */
[----:B------:R-:W-:Y:S02]  /*4c80*/  FSEL R4, R4, -INF , P4 ;  /* 0xff80000004047808 */ /* 0x000fe40002000000 */
[----:B------:R-:W-:Y:S01]  /*4c90*/  FSEL R5, R5, -INF , P3 ;  /* 0xff80000005057808 */ /* 0x000fe20001800000 */
[----:B------:R-:W-:Y:S01]  /*4ca0*/  FMUL R7, R100, c[0x0][0x188] ;  /* 0x0000620064077a20 */ /* 0x000fe20000400000 */
[-C--:B------:R-:W-:Y:S01]  /*4cb0*/  ISETP.GE.AND P5, PT, R29, R3.reuse, PT ;  /* 0x000000031d00720c */ /* 0x080fe20003fa6270 */
[----:B------:R-:W-:Y:S01]  /*4cc0*/  FMUL R59, R102, c[0x0][0x188] ;  /* 0x00006200663b7a20 */ /* 0x000fe20000400000 */
[-C--:B------:R-:W-:Y:S01]  /*4cd0*/  ISETP.GE.AND P2, PT, R30, R3.reuse, PT ;  /* 0x000000031e00720c */ /* 0x080fe20003f46270 */
[----:B------:R-:W-:Y:S01]  /*4ce0*/  FMUL R9, R108, c[0x0][0x188] ;  /* 0x000062006c097a20 */ /* 0x000fe20000400000 */
[-C--:B------:R-:W-:Y:S01]  /*4cf0*/  ISETP.GE.AND P4, PT, R31, R3.reuse, PT ;  /* 0x000000031f00720c */ /* 0x080fe20003f86270 */
[----:B------:R-:W-:Y:S01]  /*4d00*/  FMUL R56, R110, c[0x0][0x188] ;  /* 0x000062006e387a20 */ /* 0x000fe20000400000 */
[----:B------:R-:W-:Y:S01]  /*4d10*/  ISETP.GE.AND P3, PT, R32, R3, PT ;  /* 0x000000032000720c */ /* 0x000fe20003f66270 */
[----:B------:R-:W-:Y:S01]  /*4d20*/  FMUL R3, R84, c[0x0][0x188] ;  /* 0x0000620054037a20 */ /* 0x000fe20000400000 */
[----:B------:R-:W-:-:S02]  /*4d30*/  FSEL R6, R6, -INF , P6 ;  /* 0xff80000006067808 */ /* 0x000fc40003000000 */
[----:B------:R-:W-:Y:S01]  /*4d40*/  ISETP.GE.AND P6, PT, R25, R2, PT ;  /* 0x000000021900720c */ /* 0x000fe20003fc6270 */
[----:B------:R-:W-:Y:S01]  /*4d50*/  FMUL R79, R85, c[0x0][0x188] ;  /* 0x00006200554f7a20 */ /* 0x000fe20000400000 */
[----:B------:R-:W-:Y:S01]  /*4d60*/  FSEL R7, R7, -INF , P5 ;  /* 0xff80000007077808 */ /* 0x000fe20002800000 */
[----:B------:R-:W-:Y:S01]  /*4d70*/  FMUL R86, R86, c[0x0][0x188] ;  /* 0x0000620056567a20 */ /* 0x000fe20000400000 */
[----:B------:R-:W-:Y:S01]  /*4d80*/  FSEL R59, R59, -INF , P2 ;  /* 0xff8000003b3b7808 */ /* 0x000fe20001000000 */
[----:B------:R-:W-:Y:S01]  /*4d90*/  FMUL R78, R87, c[0x0][0x188] ;  /* 0x00006200574e7a20 */ /* 0x000fe20000400000 */
[----:B------:R-:W-:Y:S01]  /*4da0*/  FSEL R9, R9, -INF , P4 ;  /* 0xff80000009097808 */ /* 0x000fe20002000000 */
[----:B------:R-:W-:Y:S01]  /*4db0*/  FMUL R88, R88, c[0x0][0x188] ;  /* 0x0000620058587a20 */ /* 0x000fe20000400000 */
[----:B------:R-:W-:Y:S01]  /*4dc0*/  FSEL R56, R56, -INF , P3 ;  /* 0xff80000038387808 */ /* 0x000fe20001800000 */
[----:B------:R-:W-:Y:S01]  /*4dd0*/  FMUL R89, R89, c[0x0][0x188] ;  /* 0x0000620059597a20 */ /* 0x000fe20000400000 */
[----:B------:R-:W-:-:S02]  /*4de0*/  FSEL R3, R3, -INF , P6 ;  /* 0xff80000003037808 */ /* 0x000fc40003000000 */
[-C--:B------:R-:W-:Y:S02]  /*4df0*/  ISETP.GT.AND P5, PT, R25, R2.reuse, PT ;  /* 0x000000021900720c */ /* 0x080fe40003fa4270 */
[CC--:B------:R-:W-:Y:S02]  /*4e00*/  ISETP.GE.AND P2, PT, R26.reuse, R2.reuse, PT ;  /* 0x000000021a00720c */ /* 0x0c0fe40003f46270 */
[-C--:B------:R-:W-:Y:S02]  /*4e10*/  ISETP.GT.AND P4, PT, R26, R2.reuse, PT ;  /* 0x000000021a00720c */ /* 0x080fe40003f84270 */
[CC--:B------:R-:W-:Y:S02]  /*4e20*/  ISETP.GE.AND P3, PT, R27.reuse, R2.reuse, PT ;  /* 0x000000021b00720c */ /* 0x0c0fe40003f66270 */
[----:B------:R-:W-:Y:S01]  /*4e30*/  ISETP.GT.AND P6, PT, R27, R2, PT ;  /* 0x000000021b00720c */ /* 0x000fe20003fc4270 */
        /* <DEDUP_REMOVED lines=10> */
[CC--:B------:R-:W-:Y:S02]  /*4ee0*/  ISETP.GE.AND P5, PT, R28.reuse, R2.reuse, PT ;  /* 0x000000021c00720c */ /* 0x0c0fe40003fa6270 */
[-C--:B------:R-:W-:Y:S02]  /*4ef0*/  ISETP.GT.AND P2, PT, R28, R2.reuse, PT ;  /* 0x000000021c00720c */ /* 0x080fe40003f44270 */
[CC--:B------:R-:W-:Y:S02]  /*4f00*/  ISETP.GE.AND P4, PT, R29.reuse, R2.reuse, PT ;  /* 0x000000021d00720c */ /* 0x0c0fe40003f86270 */
[-C--:B------:R-:W-:Y:S02]  /*4f10*/  ISETP.GT.AND P3, PT, R29, R2.reuse, PT ;  /* 0x000000021d00720c */ /* 0x080fe40003f64270 */
[-C--:B------:R-:W-:Y:S01]  /*4f20*/  ISETP.GE.AND P6, PT, R30, R2.reuse, PT ;  /* 0x000000021e00720c */ /* 0x080fe20003fc6270 */
        /* <DEDUP_REMOVED lines=11> */
[-C--:B------:R-:W-:Y:S01]  /*4fe0*/  ISETP.GT.AND P5, PT, R30, R2.reuse, PT ;  /* 0x000000021e00720c */ /* 0x080fe20003fa4270 */
[----:B------:R-:W-:Y:S01]  /*4ff0*/  FMUL R92, R145, c[0x0][0x188] ;  /* 0x00006200915c7a20 */ /* 0x000fe20000400000 */
[-C--:B------:R-:W-:Y:S01]  /*5000*/  ISETP.GE.AND P2, PT, R31, R2.reuse, PT ;  /* 0x000000021f00720c */ /* 0x080fe20003f46270 */
[----:B------:R-:W-:Y:S01]  /*5010*/  FMUL R57, R107, c[0x0][0x188] ;  /* 0x000062006b397a20 */ /* 0x000fe20000400000 */
[----:B------:R-:W-:-:S02]  /*5020*/  ISETP.GT.AND P4, PT, R31, R2, PT ;  /* 0x000000021f00720c */ /* 0x000fc40003f84270 */
[----:B------:R-:W-:Y:S02]  /*5030*/  FMNMX R110, R3, R79, !PT ;  /* 0x0000004f036e7209 */ /* 0x000fe40007800000 */
[----:B------:R-:W-:Y:S01]  /*5040*/  FMNMX R108, R94, R78, !PT ;  /* 0x0000004e5e6c7209 */ /* 0x000fe20007800000 */
[----:B------:R-:W-:Y:S01]  /*5050*/  FMUL R89, R101, c[0x0][0x188] ;  /* 0x0000620065597a20 */ /* 0x000fe20000400000 */
[CC--:B------:R-:W-:Y:S01]  /*5060*/  ISETP.GE.AND P3, PT, R32.reuse, R2.reuse, PT ;  /* 0x000000022000720c */ /* 0x0c0fe20003f66270 */
[----:B------:R-:W-:Y:S01]  /*5070*/  FMUL R86, R103, c[0x0][0x188] ;  /* 0x0000620067567a20 */ /* 0x000fe20000400000 */
[----:B------:R-:W-:Y:S01]  /*5080*/  ISETP.GT.AND P6, PT, R32, R2, PT ;  /* 0x000000022000720c */ /* 0x000fe20003fc4270 */
[----:B------:R-:W-:Y:S01]  /*5090*/  FMUL R82, R109, c[0x0][0x188] ;  /* 0x000062006d527a20 */ /* 0x000fe20000400000 */
[----:B------:R-:W-:Y:S01]  /*50a0*/  IADD3 R2, R2, 0x41, RZ ;  /* 0x0000004102027810 */ /* 0x000fe20007ffe0ff */
[----:B------:R-:W-:Y:S01]  /*50b0*/  FMUL R76, R111, c[0x0][0x188] ;  /* 0x000062006f4c7a20 */ /* 0x000fe20000400000 */
[----:B------:R-:W-:Y:S01]  /*50c0*/  FSEL R84, R84, -INF , P5 ;  /* 0xff80000054547808 */ /* 0x000fe20002800000 */
[----:B------:R-:W0:Y:S01]  /*50d0*/  S2R R167, SR_TID.X ;  /* 0x0000000000a77919 */ /* 0x000e220000002100 */
[----:B------:R-:W-:-:S02]  /*50e0*/  ISETP.GE.AND P5, PT, R25, R2, PT ;  /* 0x000000021900720c */ /* 0x000fc40003fa6270 */
[----:B------:R-:W-:Y:S01]  /*50f0*/  FSEL R81, R81, -INF , P2 ;  /* 0xff80000051517808 */ /* 0x000fe20001000000 */
[----:B------:R-:W2:Y:S01]  /*5100*/  LDL.64 R138, [R1+0xf0] ;  /* 0x0000f000018a7983 */ /* 0x000ea20000100a00 */
[-C--:B------:R-:W-:Y:S02]  /*5110*/  ISETP.GE.AND P2, PT, R26, R2.reuse, PT ;  /* 0x000000021a00720c */ /* 0x080fe40003f46270 */
[----:B------:R-:W-:Y:S01]  /*5120*/  FSEL R77, R77, -INF , P4 ;  /* 0xff8000004d4d7808 */ /* 0x000fe20002000000 */
[----:B------:R-:W2:Y:S01]  /*5130*/  LDL.64 R144, [R1+0xc8] ;  /* 0x0000c80001907983 */ /* 0x000ea20000100a00 */
[----:B------:R-:W-:Y:S01]  /*5140*/  FSEL R96, R93, -INF , P5 ;  /* 0xff8000005d607808 */ /* 0x000fe20002800000 */
[----:B------:R-:W-:Y:S01]  /*5150*/  FMUL R93, R147, c[0x0][0x188] ;  /* 0x00006200935d7a20 */ /* 0x000fe20000400000 */
[----:B------:R-:W-:Y:S01]  /*5160*/  ISETP.GE.AND P4, PT, R27, R2, PT ;  /* 0x000000021b00720c */ /* 0x000fe20003f86270 */
[----:B------:R-:W2:Y:S01]  /*5170*/  LDL.64 R146, [R1+0xb0] ;  /* 0x0000b00001927983 */ /* 0x000ea20000100a00 */
[----:B------:R-:W-:-:S02]  /*5180*/  FSEL R58, R58, -INF , P3 ;  /* 0xff8000003a3a7808 */ /* 0x000fc40001800000 */
[----:B------:R-:W-:Y:S02]  /*5190*/  FMNMX R107, R91, R90, !PT ;  /* 0x0000005a5b6b7209 */ /* 0x000fe40007800000 */
[-C--:B------:R-:W-:Y:S02]  /*51a0*/  ISETP.GE.AND P3, PT, R28, R2.reuse, PT ;  /* 0x000000021c00720c */ /* 0x080fe40003f66270 */
[----:B------:R-:W-:Y:S02]  /*51b0*/  FSEL R57, R57, -INF , P6 ;  /* 0xff80000039397808 */ /* 0x000fe40003000000 */
[----:B------:R-:W-:Y:S02]  /*51c0*/  FMNMX R106, R88, R87, !PT ;  /* 0x00000057586a7209 */ /* 0x000fe40007800000 */
[----:B------:R-:W-:Y:S02]  /*51d0*/  ISETP.GE.AND P6, PT, R29, R2, PT ;  /* 0x000000021d00720c */ /* 0x000fe40003fc6270 */
[----:B------:R-:W-:-:S02]  /*51e0*/  FMNMX R105, R85, R83, !PT ;  /* 0x0000005355697209 */ /* 0x000fc40007800000 */
[----:B------:R-:W-:Y:S02]  /*51f0*/  FMNMX R110, R8, R110, !PT ;  /* 0x0000006e086e7209 */ /* 0x000fe40007800000 */
[----:B------:R-:W-:Y:S02]  /*5200*/  ISETP.GE.AND P5, PT, R30, R2, PT ;  /* 0x000000021e00720c */ /* 0x000fe40003fa6270 */
[----:B------:R-:W-:Y:S02]  /*5210*/  FSEL R95, R95, -INF , P2 ;  /* 0xff8000005f5f7808 */ /* 0x000fe40001000000 */
[----:B------:R-:W-:Y:S02]  /*5220*/  FMNMX R104, R80, R84, !PT ;  /* 0x0000005450687209 */ /* 0x000fe40007800000 */
[----:B------:R-:W-:Y:S02]  /*5230*/  FMNMX R108, R4, R108, !PT ;  /* 0x0000006c046c7209 */ /* 0x000fe40007800000 */
[----:B------:R-:W-:-:S02]  /*5240*/  ISETP.GE.AND P2, PT, R31, R2, PT ;  /* 0x000000021f00720c */ /* 0x000fc40003f46270 */
[----:B------:R-:W-:Y:S02]  /*5250*/  FSEL R92, R92, -INF , P4 ;  /* 0xff8000005c5c7808 */ /* 0x000fe40002000000 */
[----:B------:R-:W-:Y:S02]  /*5260*/  FMNMX R103, R81, R77, !PT ;  /* 0x0000004d51677209 */ /* 0x000fe40007800000 */
[----:B------:R-:W-:Y:S02]  /*5270*/  FMNMX R107, R5, R107, !PT ;  /* 0x0000006b056b7209 */ /* 0x000fe40007800000 */
[----:B------:R-:W-:Y:S02]  /*5280*/  ISETP.GE.AND P4, PT, R32, R2, PT ;  /* 0x000000022000720c */ /* 0x000fe40003f86270 */
[----:B------:R-:W-:Y:S02]  /*5290*/  FSEL R93, R93, -INF , P3 ;  /* 0xff8000005d5d7808 */ /* 0x000fe40001800000 */
[----:B------:R-:W-:-:S02]  /*52a0*/  FMNMX R102, R58, R57, !PT ;  /* 0x000000393a667209 */ /* 0x000fc40007800000 */
[----:B------:R-:W-:Y:S02]  /*52b0*/  FMNMX R106, R6, R106, !PT ;  /* 0x0000006a066a7209 */ /* 0x000fe40007800000 */
[----:B------:R-:W-:Y:S02]  /*52c0*/  FSEL R89, R89, -INF , P6 ;  /* 0xff80000059597808 */ /* 0x000fe40003000000 */
[----:B------:R-:W-:Y:S02]  /*52d0*/  FMNMX R105, R7, R105, !PT ;  /* 0x0000006907697209 */ /* 0x000fe40007800000 */
[----:B------:R-:W-:Y:S02]  /*52e0*/  FMNMX R110, R96, R110, !PT ;  /* 0x0000006e606e7209 */ /* 0x000fe40007800000 */
        /* <DEDUP_REMOVED lines=8> */
[----:B------:R-:W-:Y:S01]  /*5370*/  FMNMX R106, R93, R106, !PT ;  /* 0x0000006a5d6a7209 */ /* 0x000fe20007800000 */
[----:B------:R-:W1:Y:S01]  /*5380*/  SHFL.BFLY PT, R111, R110, 0x2, 0x1f ;  /* 0x0c401f006e6f7f89 */ /* 0x000e6200000e0000 */
[----:B------:R-:W-:Y:S02]  /*5390*/  FMNMX R105, R89, R105, !PT ;  /* 0x0000006959697209 */ /* 0x000fe40007800000 */
[----:B------:R-:W-:Y:S01]  /*53a0*/  FMNMX R104, R86, R104, !PT ;  /* 0x0000006856687209 */ /* 0x000fe20007800000 */
[----:B------:R-:W0:Y:S01]  /*53b0*/  SHFL.BFLY PT, R109, R108, 0x2, 0x1f ;  /* 0x0c401f006c6d7f89 */ /* 0x000e2200000e0000 */
[----:B------:R-:W-:Y:S02]  /*53c0*/  FMNMX R103, R82, R103, !PT ;  /* 0x0000006752677209 */ /* 0x000fe40007800000 */
[----:B------:R-:W-:Y:S01]  /*53d0*/  FMNMX R102, R76, R102, !PT ;  /* 0x000000664c667209 */ /* 0x000fe20007800000 */
[----:B------:R-:W3:Y:S04]  /*53e0*/  SHFL.BFLY PT, R98, R107, 0x2, 0x1f ;  /* 0x0c401f006b627f89 */ /* 0x000ee800000e0000 */
[----:B------:R-:W4:Y:S04]  /*53f0*/  SHFL.BFLY PT, R99, R106, 0x2, 0x1f ;  /* 0x0c401f006a637f89 */ /* 0x000f2800000e0000 */
[----:B------:R-:W5:Y:S04]  /*5400*/  SHFL.BFLY PT, R100, R105, 0x2, 0x1f ;  /* 0x0c401f0069647f89 */ /* 0x000f6800000e0000 */
[----:B------:R-:W5:Y:S04]  /*5410*/  SHFL.BFLY PT, R101, R104, 0x2, 0x1f ;  /* 0x0c401f0068657f89 */ /* 0x000f6800000e0000 */
[----:B------:R-:W5:Y:S04]  /*5420*/  SHFL.BFLY PT, R2, R103, 0x2, 0x1f ;  /* 0x0c401f0067027f89 */ /* 0x000f6800000e0000 */
[----:B------:R-:W5:Y:S01]  /*5430*/  SHFL.BFLY PT, R97, R102, 0x2, 0x1f ;  /* 0x0c401f0066617f89 */ /* 0x000f6200000e0000 */
[----:B-1----:R-:W-:-:S02]  /*5440*/  FMNMX R111, R110, R111, !PT ;  /* 0x0000006f6e6f7209 */ /* 0x002fc40007800000 */
[----:B0-----:R-:W-:Y:S02]  /*5450*/  FMNMX R109, R108, R109, !PT ;  /* 0x0000006d6c6d7209 */ /* 0x001fe40007800000 */
[----:B---3--:R-:W-:Y:S01]  /*5460*/  FMNMX R98, R107, R98, !PT ;  /* 0x000000626b627209 */ /* 0x008fe20007800000 */
[----:B------:R-:W0:Y:S01]  /*5470*/  SHFL.BFLY PT, R110, R111, 0x1, 0x1f ;  /* 0x0c201f006f6e7f89 */ /* 0x000e2200000e0000 */
[----:B----4-:R-:W-:-:S03]  /*5480*/  FMNMX R99, R106, R99, !PT ;  /* 0x000000636a637209 */ /* 0x010fc60007800000 */
[----:B------:R-:W1:Y:S01]  /*5490*/  SHFL.BFLY PT, R108, R109, 0x1, 0x1f ;  /* 0x0c201f006d6c7f89 */ /* 0x000e6200000e0000 */
[----:B-----5:R-:W-:-:S03]  /*54a0*/  FMNMX R100, R105, R100, !PT ;  /* 0x0000006469647209 */ /* 0x020fc60007800000 */
[----:B------:R-:W3:Y:S01]  /*54b0*/  SHFL.BFLY PT, R106, R98, 0x1, 0x1f ;  /* 0x0c201f00626a7f89 */ /* 0x000ee200000e0000 */
[----:B------:R-:W-:-:S03]  /*54c0*/  FMNMX R101, R104, R101, !PT ;  /* 0x0000006568657209 */ /* 0x000fc60007800000 */
[----:B------:R-:W4:Y:S01]  /*54d0*/  SHFL.BFLY PT, R105, R99, 0x1, 0x1f ;  /* 0x0c201f0063697f89 */ /* 0x000f2200000e0000 */
[----:B------:R-:W-:-:S03]  /*54e0*/  FMNMX R2, R103, R2, !PT ;  /* 0x0000000267027209 */ /* 0x000fc60007800000 */
[----:B------:R-:W5:Y:S01]  /*54f0*/  SHFL.BFLY PT, R104, R100, 0x1, 0x1f ;  /* 0x0c201f0064687f89 */ /* 0x000f6200000e0000 */
[----:B------:R-:W-:-:S03]  /*5500*/  FMNMX R107, R102, R97, !PT ;  /* 0x00000061666b7209 */ /* 0x000fc60007800000 */
[----:B------:R-:W5:Y:S04]  /*5510*/  SHFL.BFLY PT, R103, R101, 0x1, 0x1f ;  /* 0x0c201f0065677f89 */ /* 0x000f6800000e0000 */
[----:B------:R-:W5:Y:S04]  /*5520*/  SHFL.BFLY PT, R102, R2, 0x1, 0x1f ;  /* 0x0c201f0002667f89 */ /* 0x000f6800000e0000 */
[----:B------:R-:W5:Y:S01]  /*5530*/  SHFL.BFLY PT, R97, R107, 0x1, 0x1f ;  /* 0x0c201f006b617f89 */ /* 0x000f6200000e0000 */
[----:B0-----:R-:W-:-:S03]  /*5540*/  FMNMX R110, R111, R110, !PT ;  /* 0x0000006e6f6e7209 */ /* 0x001fc60007800000 */
[----:B------:R-:W-:Y:S01]  /*5550*/  BAR.SYNC.DEFER_BLOCKING 0x0 ;  /* 0x0000000000007b1d */ /* 0x000fe20000010000 */
[----:B-1----:R-:W-:Y:S02]  /*5560*/  FMNMX R108, R109, R108, !PT ;  /* 0x0000006c6d6c7209 */ /* 0x002fe40007800000 */
[----:B---3--:R-:W-:Y:S02]  /*5570*/  FMNMX R106, R98, R106, !PT ;  /* 0x0000006a626a7209 */ /* 0x008fe40007800000 */
[----:B----4-:R-:W-:Y:S02]  /*5580*/  FMNMX R105, R99, R105, !PT ;  /* 0x0000006963697209 */ /* 0x010fe40007800000 */
[----:B-----5:R-:W-:Y:S02]  /*5590*/  FMNMX R104, R100, R104, !PT ;  /* 0x0000006864687209 */ /* 0x020fe40007800000 */
[----:B------:R-:W-:Y:S02]  /*55a0*/  FMNMX R103, R101, R103, !PT ;  /* 0x0000006765677209 */ /* 0x000fe40007800000 */
[----:B------:R-:W-:-:S02]  /*55b0*/  FMNMX R102, R2, R102, !PT ;  /* 0x0000006602667209 */ /* 0x000fc40007800000 */
[----:B------:R-:W-:Y:S01]  /*55c0*/  FMNMX R97, R107, R97, !PT ;  /* 0x000000616b617209 */ /* 0x000fe20007800000 */
[----:B------:R-:W-:Y:S04]  /*55d0*/  @!P1 STS [R166], R110 ;  /* 0x0000006ea6009388 */ /* 0x000fe80000000800 */
[----:B------:R-:W-:Y:S04]  /*55e0*/  @!P1 STS [R165], R108 ;  /* 0x0000006ca5009388 */ /* 0x000fe80000000800 */
[----:B------:R-:W-:Y:S04]  /*55f0*/  @!P1 STS [R164], R106 ;  /* 0x0000006aa4009388 */ /* 0x000fe80000000800 */
[----:B------:R-:W-:Y:S04]  /*5600*/  @!P1 STS [R163], R105 ;  /* 0x00000069a3009388 */ /* 0x000fe80000000800 */
[----:B------:R-:W-:Y:S04]  /*5610*/  @!P1 STS [R162], R104 ;  /* 0x00000068a2009388 */ /* 0x000fe80000000800 */
[----:B------:R-:W-:Y:S04]  /*5620*/  @!P1 STS [R161], R103 ;  /* 0x00000067a1009388 */ /* 0x000fe80000000800 */
[----:B------:R-:W-:Y:S04]  /*5630*/  @!P1 STS [R160], R102 ;  /* 0x00000066a0009388 */ /* 0x000fe80000000800 */
[----:B------:R-:W-:Y:S01]  /*5640*/  @!P1 STS [R151], R97 ;  /* 0x0000006197009388 */ /* 0x000fe20000000800 */
[----:B------:R-:W-:-:S03]  /*5650*/  LOP3.LUT R130, R167, 0xff, RZ, 0xc0, !PT ;  /* 0x000000ffa7827812 */ /* 0x000fc600078ec0ff */
[----:B------:R-:W-:Y:S06]  /*5660*/  BAR.SYNC.DEFER_BLOCKING 0x0 ;  /* 0x0000000000007b1d */ /* 0x000fec0000010000 */
[----:B------:R-:W0:Y:S04]  /*5670*/  LDS R98, [R130.X4] ;  /* 0x0000000082627984 */ /* 0x000e280000004800 */
[----:B------:R-:W1:Y:S04]  /*5680*/  LDS R2, [R130.X4+0x400] ;  /* 0x0004000082027984 */ /* 0x000e680000004800 */
[----:B0-----:R-:W0:Y:S04]  /*5690*/  SHFL.BFLY PT, R99, R98, 0x4, 0x1f ;  /* 0x0c801f0062637f89 */ /* 0x001e2800000e0000 */
[----:B-1----:R-:W1:Y:S01]  /*56a0*/  SHFL.BFLY PT, R97, R2, 0x4, 0x1f ;  /* 0x0c801f0002617f89 */ /* 0x002e6200000e0000 */
[----:B0-----:R-:W-:-:S02]  /*56b0*/  FMNMX R99, R98, R99, !PT ;  /* 0x0000006362637209 */ /* 0x001fc40007800000 */
[----:B-1----:R-:W-:-:S03]  /*56c0*/  FMNMX R97, R2, R97, !PT ;  /* 0x0000006102617209 */ /* 0x002fc60007800000 */
[----:B------:R-:W0:Y:S04]  /*56d0*/  SHFL.BFLY PT, R98, R99, 0x2, 0x1f ;  /* 0x0c401f0063627f89 */ /* 0x000e2800000e0000 */
[----:B------:R-:W1:Y:S01]  /*56e0*/  SHFL.BFLY PT, R2, R97, 0x2, 0x1f ;  /* 0x0c401f0061027f89 */ /* 0x000e6200000e0000 */
[----:B0-----:R-:W-:Y:S02]  /*56f0*/  FMNMX R98, R99, R98, !PT ;  /* 0x0000006263627209 */ /* 0x001fe40007800000 */
[----:B-1----:R-:W-:-:S03]  /*5700*/  FMNMX R2, R97, R2, !PT ;  /* 0x0000000261027209 */ /* 0x002fc60007800000 */
[----:B------:R-:W0:Y:S04]  /*5710*/  SHFL.BFLY PT, R99, R98, 0x1, 0x1f ;  /* 0x0c201f0062637f89 */ /* 0x000e2800000e0000 */
[----:B------:R-:W1:Y:S01]  /*5720*/  SHFL.BFLY PT, R97, R2, 0x1, 0x1f ;  /* 0x0c201f0002617f89 */ /* 0x000e6200000e0000 */
[----:B0-----:R-:W-:Y:S02]  /*5730*/  FMNMX R99, R98, R99, !PT ;  /* 0x0000006362637209 */ /* 0x001fe40007800000 */
[----:B-1----:R-:W-:-:S03]  /*5740*/  FMNMX R97, R2, R97, !PT ;  /* 0x0000006102617209 */ /* 0x002fc60007800000 */
[----:B------:R-:W-:Y:S04]  /*5750*/  @!P0 STS [R130.X4], R99 ;  /* 0x0000006382008388 */ /* 0x000fe80000004800 */
[----:B------:R-:W-:Y:S04]  /*5760*/  @!P0 STS [R130.X4+0x400], R97 ;  /* 0x0004006182008388 */ /* 0x000fe80000004800 */
[----:B------:R-:W-:Y:S01]  /*5770*/  BAR.SYNC.DEFER_BLOCKING 0x0 ;  /* 0x0000000000007b1d */ /* 0x000fe20000010000 */
[----:B------:R-:W-:-:S05]  /*5780*/  LOP3.LUT R222, R167, 0x1c, RZ, 0xc0, !PT ;  /* 0x0000001ca7de7812 */ /* 0x000fca00078ec0ff */
[----:B------:R-:W0:Y:S04]  /*5790*/  LDS R2, [R222.X8] ;  /* 0x00000000de027984 */ /* 0x000e280000008800 */
[----:B------:R-:W1:Y:S04]  /*57a0*/  LDS R98, [R150] ;  /* 0x0000000096627984 */ /* 0x000e680000000800 */
[----:B------:R-:W3:Y:S01]  /*57b0*/  LDS R97, [R149] ;  /* 0x0000000095617984 */ /* 0x000ee20000000800 */
[----:B0-----:R-:W-:-:S05]  /*57c0*/  FMNMX R2, R2, R148, !PT ;  /* 0x0000009402027209 */ /* 0x001fca0007800000 */
[--C-:B------:R-:W-:Y:S02]  /*57d0*/  FADD R3, R3, -R2.reuse ;  /* 0x8000000203037221 */ /* 0x100fe40000000000 */
[--C-:B------:R-:W-:Y:S02]  /*57e0*/  FADD R133, R8, -R2.reuse ;  /* 0x8000000208857221 */ /* 0x100fe40000000000 */
[----:B------:R-:W-:Y:S02]  /*57f0*/  FMUL R3, R3, 1.4426950216293334961 ;  /* 0x3fb8aa3b03037820 */ /* 0x000fe40000400000 */
[--C-:B------:R-:W-:Y:S02]  /*5800*/  FADD R8, R96, -R2.reuse ;  /* 0x8000000260087221 */ /* 0x100fe40000000000 */
[----:B------:R-:W-:Y:S01]  /*5810*/  FADD R99, R79, -R2 ;  /* 0x800000024f637221 */ /* 0x000fe20000000000 */
[----:B------:R-:W0:Y:S01]  /*5820*/  LDS R96, [R34] ;  /* 0x0000000022607984 */ /* 0x000e220000000800 */
[----:B------:R1:W-:Y:S01]  /*5830*/  MUFU.EX2 R79, R3 ;  /* 0x00000003004f7308 */ /* 0x0003e20000000800 */
[----:B------:R-:W-:Y:S01]  /*5840*/  FMUL R8, R8, 1.4426950216293334961 ;  /* 0x3fb8aa3b08087820 */ /* 0x000fe20000400000 */
[----:B-1----:R-:W-:-:S06]  /*5850*/  FMNMX R3, R98, R43, !PT ;  /* 0x0000002b62037209 */ /* 0x002fcc0007800000 */
[----:B------:R1:W-:Y:S02]  /*5860*/  MUFU.EX2 R132, R8 ;  /* 0x0000000800847308 */ /* 0x0003e40000000800 */
[----:B-1----:R-:W-:-:S04]  /*5870*/  FADD R8, R78, -R3 ;  /* 0x800000034e087221 */ /* 0x002fc80000000000 */
[----:B------:R-:W-:-:S04]  /*5880*/  FMUL R8, R8, 1.4426950216293334961 ;  /* 0x3fb8aa3b08087820 */ /* 0x000fc80000400000 */
[----:B------:R1:W-:Y:S02]  /*5890*/  MUFU.EX2 R126, R8 ;  /* 0x00000008007e7308 */ /* 0x0003e40000000800 */
[----:B-1----:R-:W1:Y:S01]  /*58a0*/  LDS R8, [R35] ;  /* 0x0000000023087984 */ /* 0x002e620000000800 */
[----:B------:R-:W-:Y:S01]  /*58b0*/  FADD R136, R4, -R3 ;  /* 0x8000000304887221 */ /* 0x000fe20000000000 */
[----:B---3--:R-:W-:-:S05]  /*58c0*/  FMNMX R4, R97, R23, !PT ;  /* 0x0000001761047209 */ /* 0x008fca0007800000 */
[--C-:B------:R-:W-:Y:S02]  /*58d0*/  FADD R90, R90, -R4.reuse ;  /* 0x800000045a5a7221 */ /* 0x100fe40000000000 */
[----:B------:R-:W-:Y:S01]  /*58e0*/  FADD R135, R5, -R4 ;  /* 0x8000000405877221 */ /* 0x000fe20000000000 */
[----:B0-----:R-:W-:Y:S01]  /*58f0*/  FMNMX R5, R96, R15, !PT ;  /* 0x0000000f60057209 */ /* 0x001fe20007800000 */
[----:B------:R-:W-:Y:S01]  /*5900*/  FMUL R90, R90, 1.4426950216293334961 ;  /* 0x3fb8aa3b5a5a7820 */ /* 0x000fe20000400000 */
[----:B------:R-:W3:Y:S03]  /*5910*/  LDL.64 R96, [R1+0x78] ;  /* 0x0000780001607983 */ /* 0x000ee60000100a00 */
[----:B------:R0:W-:Y:S01]  /*5920*/  MUFU.EX2 R125, R90 ;  /* 0x0000005a007d7308 */ /* 0x0001e20000000800 */
[----:B------:R-:W-:Y:S01]  /*5930*/  FADD R118, R6, -R5 ;  /* 0x8000000506767221 */ /* 0x000fe20000000000 */
[----:B0-----:R-:W0:Y:S01]  /*5940*/  LDS R90, [R36] ;  /* 0x00000000245a7984 */ /* 0x001e220000000800 */
[----:B-1----:R-:W-:-:S03]  /*5950*/  FMNMX R6, R8, R14, !PT ;  /* 0x0000000e08067209 */ /* 0x002fc60007800000 */
[----:B------:R-:W1:Y:S02]  /*5960*/  LDS R8, [R37] ;  /* 0x0000000025087984 */ /* 0x000e640000000800 */
[----:B------:R-:W-:-:S04]  /*5970*/  FADD R83, R83, -R6 ;  /* 0x8000000653537221 */ /* 0x000fc80000000000 */
[----:B------:R-:W-:-:S04]  /*5980*/  FMUL R83, R83, 1.4426950216293334961 ;  /* 0x3fb8aa3b53537820 */ /* 0x000fc80000400000 */
[----:B------:R4:W-:Y:S02]  /*5990*/  MUFU.EX2 R108, R83 ;  /* 0x00000053006c7308 */ /* 0x0009e40000000800 */
[----:B----4-:R-:W4:Y:S01]  /*59a0*/  LDS R83, [R38] ;  /* 0x0000000026537984 */ /* 0x010f220000000800 */
[----:B------:R-:W-:-:S04]  /*59b0*/  FADD R85, R85, -R6 ;  /* 0x8000000655557221 */ /* 0x000fc80000000000 */
[----:B------:R-:W-:-:S04]  /*59c0*/  FMUL R85, R85, 1.4426950216293334961 ;  /* 0x3fb8aa3b55557820 */ /* 0x000fc80000400000 */
[----:B------:R5:W-:Y:S02]  /*59d0*/  MUFU.EX2 R117, R85 ;  /* 0x0000005500757308 */ /* 0x000be40000000800 */
[----:B-----5:R-:W-:Y:S01]  /*59e0*/  FADD R85, R7, -R6 ;  /* 0x8000000607557221 */ /* 0x020fe20000000000 */
[----:B0-----:R-:W-:-:S05]  /*59f0*/  FMNMX R7, R90, R18, !PT ;  /* 0x000000125a077209 */ /* 0x001fca0007800000 */
[----:B------:R-:W-:Y:S01]  /*5a00*/  FADD R59, R59, -R7 ;  /* 0x800000073b3b7221 */ /* 0x000fe20000000000 */
[----:B-1----:R-:W-:-:S03]  /*5a10*/  FMNMX R8, R8, R39, !PT ;  /* 0x0000002708087209 */ /* 0x002fc60007800000 */
[----:B------:R-:W-:Y:S02]  /*5a20*/  FMUL R59, R59, 1.4426950216293334961 ;  /* 0x3fb8aa3b3b3b7820 */ /* 0x000fe40000400000 */
[----:B------:R-:W-:Y:S02]  /*5a30*/  FADD R94, R94, -R3 ;  /* 0x800000035e5e7221 */ /* 0x000fe40000000000 */
[----:B------:R0:W-:Y:S01]  /*5a40*/  MUFU.EX2 R114, R59 ;  /* 0x0000003b00727308 */ /* 0x0001e20000000800 */
[----:B------:R-:W-:Y:S02]  /*5a50*/  FADD R91, R91, -R4 ;  /* 0x800000045b5b7221 */ /* 0x000fe40000000000 */
[--C-:B------:R-:W-:Y:S02]  /*5a60*/  FADD R88, R88, -R5.reuse ;  /* 0x8000000558587221 */ /* 0x100fe40000000000 */
[----:B------:R-:W-:Y:S02]  /*5a70*/  FADD R87, R87, -R5 ;  /* 0x8000000557577221 */ /* 0x000fe40000000000 */
[----:B0-----:R-:W-:Y:S01]  /*5a80*/  FADD R59, R9, -R8 ;  /* 0x80000008093b7221 */ /* 0x001fe20000000000 */
[----:B----4-:R-:W-:Y:S01]  /*5a90*/  FMNMX R9, R83, R41, !PT ;  /* 0x0000002953097209 */ /* 0x010fe20007800000 */
[----:B------:R-:W-:-:S02]  /*5aa0*/  FMUL R99, R99, 1.4426950216293334961 ;  /* 0x3fb8aa3b63637820 */ /* 0x000fc40000400000 */
[----:B------:R-:W-:Y:S02]  /*5ab0*/  FMUL R94, R94, 1.4426950216293334961 ;  /* 0x3fb8aa3b5e5e7820 */ /* 0x000fe40000400000 */
[--C-:B------:R-:W-:Y:S02]  /*5ac0*/  FADD R80, R80, -R7.reuse ;  /* 0x8000000750507221 */ /* 0x100fe40000000000 */
[----:B------:R-:W-:Y:S02]  /*5ad0*/  FADD R84, R84, -R7 ;  /* 0x8000000754547221 */ /* 0x000fe40000000000 */
[----:B------:R-:W-:Y:S02]  /*5ae0*/  FMUL R133, R133, 1.4426950216293334961 ;  /* 0x3fb8aa3b85857820 */ /* 0x000fe40000400000 */
[----:B------:R-:W-:Y:S02]  /*5af0*/  FMUL R91, R91, 1.4426950216293334961 ;  /* 0x3fb8aa3b5b5b7820 */ /* 0x000fe40000400000 */
[----:B------:R-:W-:-:S02]  /*5b00*/  FADD R81, R81, -R8 ;  /* 0x8000000851517221 */ /* 0x000fc40000000000 */
[----:B------:R-:W-:Y:S01]  /*5b10*/  FADD R77, R77, -R8 ;  /* 0x800000084d4d7221 */ /* 0x000fe20000000000 */
[----:B------:R0:W1:Y:S01]  /*5b20*/  MUFU.EX2 R137, R99 ;  /* 0x0000006300897308 */ /* 0x0000620000000800 */
[----:B------:R-:W-:Y:S02]  /*5b30*/  FMUL R136, R136, 1.4426950216293334961 ;  /* 0x3fb8aa3b88887820 */ /* 0x000fe40000400000 */
[----:B------:R-:W-:Y:S02]  /*5b40*/  FMUL R88, R88, 1.4426950216293334961 ;  /* 0x3fb8aa3b58587820 */ /* 0x000fe40000400000 */
[----:B------:R-:W-:Y:S02]  /*5b50*/  FMUL R87, R87, 1.4426950216293334961 ;  /* 0x3fb8aa3b57577820 */ /* 0x000fe40000400000 */
[--C-:B------:R-:W-:Y:S02]  /*5b60*/  FADD R58, R58, -R9.reuse ;  /* 0x800000093a3a7221 */ /* 0x100fe40000000000 */
[----:B------:R-:W-:Y:S01]  /*5b70*/  FADD R57, R57, -R9 ;  /* 0x8000000939397221 */ /* 0x000fe20000000000 */
[----:B------:R-:W-:Y:S01]  /*5b80*/  MUFU.EX2 R78, R94 ;  /* 0x0000005e004e7308 */ /* 0x000fe20000000800 */
[----:B------:R-:W-:Y:S01]  /*5b90*/  FMUL R135, R135, 1.4426950216293334961 ;  /* 0x3fb8aa3b87877820 */ /* 0x000fe20000400000 */
[----:B0-----:R-:W4:Y:S01]  /*5ba0*/  LDL.64 R98, [R1+0x98] ;  /* 0x0000980001627983 */ /* 0x001f220000100a00 */
[----:B------:R-:W-:-:S02]  /*5bb0*/  FADD R95, R95, -R3 ;  /* 0x800000035f5f7221 */ /* 0x000fc40000000000 */
[----:B------:R-:W-:Y:S02]  /*5bc0*/  FMUL R118, R118, 1.4426950216293334961 ;  /* 0x3fb8aa3b76767820 */ /* 0x000fe40000400000 */
[----:B------:R-:W-:Y:S01]  /*5bd0*/  FMUL R80, R80, 1.4426950216293334961 ;  /* 0x3fb8aa3b50507820 */ /* 0x000fe20000400000 */
[----:B------:R-:W0:Y:S01]  /*5be0*/  MUFU.EX2 R134, R91 ;  /* 0x0000005b00867308 */ /* 0x000e220000000800 */
[----:B------:R-:W-:Y:S02]  /*5bf0*/  FMUL R84, R84, 1.4426950216293334961 ;  /* 0x3fb8aa3b54547820 */ /* 0x000fe40000400000 */
[----:B------:R-:W-:Y:S02]  /*5c00*/  FADD R92, R92, -R4 ;  /* 0x800000045c5c7221 */ /* 0x000fe40000000000 */
[----:B------:R-:W-:Y:S02]  /*5c10*/  FMUL R81, R81, 1.4426950216293334961 ;  /* 0x3fb8aa3b51517820 */ /* 0x000fe40000400000 */
[----:B------:R-:W-:Y:S01]  /*5c20*/  FMUL R77, R77, 1.4426950216293334961 ;  /* 0x3fb8aa3b4d4d7820 */ /* 0x000fe20000400000 */
[----:B------:R1:W-:Y:S01]  /*5c30*/  MUFU.EX2 R119, R88 ;  /* 0x0000005800777308 */ /* 0x0003e20000000800 */
[----:B------:R-:W-:-:S02]  /*5c40*/  FADD R93, R93, -R5 ;  /* 0x800000055d5d7221 */ /* 0x000fc40000000000 */
[----:B------:R-:W-:Y:S02]  /*5c50*/  FMUL R58, R58, 1.4426950216293334961 ;  /* 0x3fb8aa3b3a3a7820 */ /* 0x000fe40000400000 */
[----:B------:R-:W-:Y:S02]  /*5c60*/  FMUL R57, R57, 1.4426950216293334961 ;  /* 0x3fb8aa3b39397820 */ /* 0x000fe40000400000 */
[----:B------:R-:W-:Y:S01]  /*5c70*/  FADD R56, R56, -R9 ;  /* 0x8000000938387221 */ /* 0x000fe20000000000 */
[----:B------:R-:W5:Y:S01]  /*5c80*/  MUFU.EX2 R100, R87 ;  /* 0x0000005700647308 */ /* 0x000f620000000800 */
[----:B------:R-:W-:Y:S02]  /*5c90*/  FMUL R85, R85, 1.4426950216293334961 ;  /* 0x3fb8aa3b55557820 */ /* 0x000fe40000400000 */
[----:B------:R-:W-:Y:S02]  /*5ca0*/  FADD R89, R89, -R6 ;  /* 0x8000000659597221 */ /* 0x000fe40000000000 */
[----:B------:R-:W-:-:S02]  /*5cb0*/  FMUL R95, R95, 1.4426950216293334961 ;  /* 0x3fb8aa3b5f5f7820 */ /* 0x000fc40000400000 */
[----:B------:R-:W-:Y:S01]  /*5cc0*/  FADD R86, R86, -R7 ;  /* 0x8000000756567221 */ /* 0x000fe20000000000 */
[----:B------:R-:W0:Y:S01]  /*5cd0*/  MUFU.EX2 R133, R133 ;  /* 0x0000008500857308 */ /* 0x000e220000000800 */
[----:B------:R-:W-:Y:S02]  /*5ce0*/  FMUL R92, R92, 1.4426950216293334961 ;  /* 0x3fb8aa3b5c5c7820 */ /* 0x000fe40000400000 */
[----:B------:R-:W-:Y:S02]  /*5cf0*/  FMUL R59, R59, 1.4426950216293334961 ;  /* 0x3fb8aa3b3b3b7820 */ /* 0x000fe40000400000 */
[----:B------:R-:W-:-:S03]  /*5d00*/  FADD R82, R82, -R8 ;  /* 0x8000000852527221 */ /* 0x000fc60000000000 */
[----:B------:R-:W-:Y:S01]  /*5d10*/  MUFU.EX2 R136, R136 ;  /* 0x0000008800887308 */ /* 0x000fe20000000800 */
[----:B------:R-:W-:Y:S02]  /*5d20*/  FMUL R93, R93, 1.4426950216293334961 ;  /* 0x3fb8aa3b5d5d7820 */ /* 0x000fe40000400000 */
[----:B------:R-:W-:Y:S02]  /*5d30*/  FMUL R56, R56, 1.4426950216293334961 ;  /* 0x3fb8aa3b38387820 */ /* 0x000fe40000400000 */
[----:B------:R-:W-:-:S03]  /*5d40*/  FADD R76, R76, -R9 ;  /* 0x800000094c4c7221 */ /* 0x000fc60000000000 */
[----:B------:R-:W-:Y:S01]  /*5d50*/  MUFU.EX2 R115, R80 ;  /* 0x0000005000737308 */ /* 0x000fe20000000800 */
[----:B------:R-:W-:Y:S02]  /*5d60*/  FMUL R89, R89, 1.4426950216293334961 ;  /* 0x3fb8aa3b59597820 */ /* 0x000fe40000400000 */
[----:B------:R-:W-:-:S05]  /*5d70*/  FMUL R86, R86, 1.4426950216293334961 ;  /* 0x3fb8aa3b56567820 */ /* 0x000fca0000400000 */
[----:B------:R-:W0:Y:S01]  /*5d80*/  MUFU.EX2 R105, R84 ;  /* 0x0000005400697308 */ /* 0x000e220000000800 */
[----:B------:R-:W-:Y:S02]  /*5d90*/  FMUL R82, R82, 1.4426950216293334961 ;  /* 0x3fb8aa3b52527820 */ /* 0x000fe40000400000 */
[----:B------:R-:W-:-:S05]  /*5da0*/  FMUL R76, R76, 1.4426950216293334961 ;  /* 0x3fb8aa3b4c4c7820 */ /* 0x000fca0000400000 */
[----:B------:R-:W-:Y:S08]  /*5db0*/  MUFU.EX2 R135, R135 ;  /* 0x0000008700877308 */ /* 0x000ff00000000800 */
[----:B------:R-:W-:Y:S08]  /*5dc0*/  MUFU.EX2 R113, R81 ;  /* 0x0000005100717308 */ /* 0x000ff00000000800 */
[----:B------:R-:W0:Y:S08]  /*5dd0*/  MUFU.EX2 R104, R77 ;  /* 0x0000004d00687308 */ /* 0x000e300000000800 */
[----:B------:R-:W-:Y:S08]  /*5de0*/  MUFU.EX2 R118, R118 ;  /* 0x0000007600767308 */ /* 0x000ff00000000800 */
[----:B------:R-:W-:Y:S08]  /*5df0*/  MUFU.EX2 R111, R58 ;  /* 0x0000003a006f7308 */ /* 0x000ff00000000800 */
[----:B------:R-:W0:Y:S08]  /*5e00*/  MUFU.EX2 R101, R57 ;  /* 0x0000003900657308 */ /* 0x000e300000000800 */
[----:B------:R0:W0:Y:S01]  /*5e10*/  MUFU.EX2 R116, R85 ;  /* 0x0000005500747308 */ /* 0x0000220000000800 */
[----:B-1----:R-:W-:-:S07]  /*5e20*/  FADD R88, R79, R137 ;  /* 0x000000894f587221 */ /* 0x002fce0000000000 */
[----:B------:R-:W1:Y:S08]  /*5e30*/  MUFU.EX2 R127, R95 ;  /* 0x0000005f007f7308 */ /* 0x000e700000000800 */
[----:B------:R-:W-:Y:S08]  /*5e40*/  MUFU.EX2 R124, R92 ;  /* 0x0000005c007c7308 */ /* 0x000ff00000000800 */
[----:B------:R-:W1:Y:S01]  /*5e50*/  MUFU.EX2 R112, R59 ;  /* 0x0000003b00707308 */ /* 0x000e620000000800 */
[----:B0-----:R-:W-:-:S07]  /*5e60*/  FADD R85, R134, R125 ;  /* 0x0000007d86557221 */ /* 0x001fce0000000000 */
[----:B------:R-:W-:Y:S08]  /*5e70*/  MUFU.EX2 R109, R93 ;  /* 0x0000005d006d7308 */ /* 0x000ff00000000800 */
[----:B------:R-:W0:Y:S01]  /*5e80*/  MUFU.EX2 R110, R56 ;  /* 0x00000038006e7308 */ /* 0x000e220000000800 */
[----:B-----5:R-:W-:-:S07]  /*5e90*/  FADD R84, R119, R100 ;  /* 0x0000006477547221 */ /* 0x020fce0000000000 */
[----:B------:R-:W5:Y:S01]  /*5ea0*/  MUFU.EX2 R107, R89 ;  /* 0x00000059006b7308 */ /* 0x000f620000000800 */
[----:B------:R-:W-:-:S07]  /*5eb0*/  FADD R83, R117, R108 ;  /* 0x0000006c75537221 */ /* 0x000fce0000000000 */
[----:B------:R0:W1:Y:S01]  /*5ec0*/  MUFU.EX2 R106, R86 ;  /* 0x00000056006a7308 */ /* 0x0000620000000800 */
[----:B------:R-:W-:-:S07]  /*5ed0*/  FADD R88, R133, R88 ;  /* 0x0000005885587221 */ /* 0x000fce0000000000 */
[----:B------:R1:W2:Y:S01]  /*5ee0*/  MUFU.EX2 R103, R82 ;  /* 0x0000005200677308 */ /* 0x0002a20000000800 */
[----:B0-----:R-:W-:-:S07]  /*5ef0*/  FADD R86, R78, R126 ;  /* 0x0000007e4e567221 */ /* 0x001fce0000000000 */
[----:B------:R-:W0:Y:S01]  /*5f00*/  MUFU.EX2 R102, R76 ;  /* 0x0000004c00667308 */ /* 0x000e220000000800 */
[----:B-1----:R-:W-:Y:S02]  /*5f10*/  FADD R82, R115, R105 ;  /* 0x0000006973527221 */ /* 0x002fe40000000000 */
[----:B------:R-:W-:Y:S02]  /*5f20*/  FADD R86, R136, R86 ;  /* 0x0000005688567221 */ /* 0x000fe40000000000 */
[----:B------:R-:W-:Y:S02]  /*5f30*/  FADD R81, R113, R104 ;  /* 0x0000006871517221 */ /* 0x000fe40000000000 */
[----:B------:R-:W-:Y:S02]  /*5f40*/  FADD R85, R135, R85 ;  /* 0x0000005587557221 */ /* 0x000fe40000000000 */
[----:B------:R-:W-:Y:S02]  /*5f50*/  FADD R80, R111, R101 ;  /* 0x000000656f507221 */ /* 0x000fe40000000000 */
[----:B------:R-:W-:-:S02]  /*5f60*/  FADD R84, R118, R84 ;  /* 0x0000005476547221 */ /* 0x000fc40000000000 */
[----:B------:R-:W-:Y:S02]  /*5f70*/  FADD R83, R116, R83 ;  /* 0x0000005374537221 */ /* 0x000fe40000000000 */
[----:B------:R-:W-:Y:S02]  /*5f80*/  FADD R88, R132, R88 ;  /* 0x0000005884587221 */ /* 0x000fe40000000000 */
[----:B------:R-:W-:Y:S02]  /*5f90*/  FADD R82, R114, R82 ;  /* 0x0000005272527221 */ /* 0x000fe40000000000 */
[----:B------:R-:W-:Y:S02]  /*5fa0*/  FADD R86, R127, R86 ;  /* 0x000000567f567221 */ /* 0x000fe40000000000 */
[----:B------:R-:W-:Y:S02]  /*5fb0*/  FADD R81, R112, R81 ;  /* 0x0000005170517221 */ /* 0x000fe40000000000 */
[----:B------:R-:W-:-:S02]  /*5fc0*/  FADD R85, R124, R85 ;  /* 0x000000557c557221 */ /* 0x000fc40000000000 */
[----:B------:R-:W-:Y:S02]  /*5fd0*/  FADD R80, R110, R80 ;  /* 0x000000506e507221 */ /* 0x000fe40000000000 */
[----:B------:R-:W-:Y:S01]  /*5fe0*/  FADD R84, R109, R84 ;  /* 0x000000546d547221 */ /* 0x000fe20000000000 */
[----:B------:R-:W1:Y:S01]  /*5ff0*/  SHFL.BFLY PT, R89, R88, 0x2, 0x1f ;  /* 0x0c401f0058597f89 */ /* 0x000e6200000e0000 */
[----:B-----5:R-:W-:Y:S02]  /*6000*/  FADD R83, R107, R83 ;  /* 0x000000536b537221 */ /* 0x020fe40000000000 */
[----:B------:R-:W-:Y:S01]  /*6010*/  FADD R82, R106, R82 ;  /* 0x000000526a527221 */ /* 0x000fe20000000000 */
[----:B------:R-:W5:Y:S01]  /*6020*/  SHFL.BFLY PT, R87, R86, 0x2, 0x1f ;  /* 0x0c401f0056577f89 */ /* 0x000f6200000e0000 */
[----:B--2---:R-:W-:Y:S02]  /*6030*/  FADD R81, R103, R81 ;  /* 0x0000005167517221 */ /* 0x004fe40000000000 */
[----:B0-----:R-:W-:Y:S01]  /*6040*/  FADD R80, R102, R80 ;  /* 0x0000005066507221 */ /* 0x001fe20000000000 */
[----:B------:R-:W0:Y:S04]  /*6050*/  SHFL.BFLY PT, R58, R85, 0x2, 0x1f ;  /* 0x0c401f00553a7f89 */ /* 0x000e2800000e0000 */
[----:B------:R-:W2:Y:S04]  /*6060*/  SHFL.BFLY PT, R59, R84, 0x2, 0x1f ;  /* 0x0c401f00543b7f89 */ /* 0x000ea800000e0000 */
[----:B------:R-:W3:Y:S04]  /*6070*/  SHFL.BFLY PT, R76, R83, 0x2, 0x1f ;  /* 0x0c401f00534c7f89 */ /* 0x000ee800000e0000 */
[----:B------:R-:W3:Y:S04]  /*6080*/  SHFL.BFLY PT, R77, R82, 0x2, 0x1f ;  /* 0x0c401f00524d7f89 */ /* 0x000ee800000e0000 */
[----:B------:R-:W3:Y:S04]  /*6090*/  SHFL.BFLY PT, R56, R81, 0x2, 0x1f ;  /* 0x0c401f0051387f89 */ /* 0x000ee800000e0000 */
[----:B------:R-:W3:Y:S01]  /*60a0*/  SHFL.BFLY PT, R57, R80, 0x2, 0x1f ;  /* 0x0c401f0050397f89 */ /* 0x000ee200000e0000 */
[----:B-1----:R-:W-:-:S02]  /*60b0*/  FADD R89, R88, R89 ;  /* 0x0000005958597221 */ /* 0x002fc40000000000 */
[----:B-----5:R-:W-:Y:S02]  /*60c0*/  FADD R87, R86, R87 ;  /* 0x0000005756577221 */ /* 0x020fe40000000000 */
[----:B0-----:R-:W-:Y:S01]  /*60d0*/  FADD R58, R85, R58 ;  /* 0x0000003a553a7221 */ /* 0x001fe20000000000 */
[----:B------:R-:W0:Y:S01]  /*60e0*/  SHFL.BFLY PT, R88, R89, 0x1, 0x1f ;  /* 0x0c201f0059587f89 */ /* 0x000e2200000e0000 */
[----:B--2---:R-:W-:-:S03]  /*60f0*/  FADD R59, R84, R59 ;  /* 0x0000003b543b7221 */ /* 0x004fc60000000000 */
[----:B------:R-:W1:Y:S01]  /*6100*/  SHFL.BFLY PT, R86, R87, 0x1, 0x1f ;  /* 0x0c201f0057567f89 */ /* 0x000e6200000e0000 */
[----:B---3--:R-:W-:-:S03]  /*6110*/  FADD R76, R83, R76 ;  /* 0x0000004c534c7221 */ /* 0x008fc60000000000 */
[----:B------:R-:W2:Y:S01]  /*6120*/  SHFL.BFLY PT, R84, R58, 0x1, 0x1f ;  /* 0x0c201f003a547f89 */ /* 0x000ea200000e0000 */
[----:B------:R-:W-:-:S03]  /*6130*/  FADD R77, R82, R77 ;  /* 0x0000004d524d7221 */ /* 0x000fc60000000000 */
[----:B------:R-:W3:Y:S01]  /*6140*/  SHFL.BFLY PT, R83, R59, 0x1, 0x1f ;  /* 0x0c201f003b537f89 */ /* 0x000ee200000e0000 */
[----:B------:R-:W-:-:S03]  /*6150*/  FADD R56, R81, R56 ;  /* 0x0000003851387221 */ /* 0x000fc60000000000 */
[----:B------:R-:W5:Y:S01]  /*6160*/  SHFL.BFLY PT, R82, R76, 0x1, 0x1f ;  /* 0x0c201f004c527f89 */ /* 0x000f6200000e0000 */
[----:B------:R-:W-:-:S03]  /*6170*/  FADD R85, R80, R57 ;  /* 0x0000003950557221 */ /* 0x000fc60000000000 */
[----:B------:R-:W5:Y:S04]  /*6180*/  SHFL.BFLY PT, R81, R77, 0x1, 0x1f ;  /* 0x0c201f004d517f89 */ /* 0x000f6800000e0000 */
[----:B------:R-:W5:Y:S04]  /*6190*/  SHFL.BFLY PT, R80, R56, 0x1, 0x1f ;  /* 0x0c201f0038507f89 */ /* 0x000f6800000e0000 */
[----:B------:R-:W4:Y:S01]  /*61a0*/  SHFL.BFLY PT, R57, R85, 0x1, 0x1f ;  /* 0x0c201f0055397f89 */ /* 0x000f2200000e0000 */
[----:B0-----:R-:W-:-:S03]  /*61b0*/  FADD R88, R89, R88 ;  /* 0x0000005859587221 */ /* 0x001fc60000000000 */
[----:B------:R-:W-:Y:S01]  /*61c0*/  BAR.SYNC.DEFER_BLOCKING 0x0 ;  /* 0x0000000000007b1d */ /* 0x000fe20000010000 */
[----:B-1----:R-:W-:Y:S02]  /*61d0*/  FADD R86, R87, R86 ;  /* 0x0000005657567221 */ /* 0x002fe40000000000 */
[----:B--2---:R-:W-:Y:S02]  /*61e0*/  FADD R84, R58, R84 ;  /* 0x000000543a547221 */ /* 0x004fe40000000000 */
[----:B---3--:R-:W-:Y:S02]  /*61f0*/  FADD R83, R59, R83 ;  /* 0x000000533b537221 */ /* 0x008fe40000000000 */
[----:B-----5:R-:W-:Y:S02]  /*6200*/  FADD R82, R76, R82 ;  /* 0x000000524c527221 */ /* 0x020fe40000000000 */
[----:B------:R-:W-:Y:S02]  /*6210*/  FADD R81, R77, R81 ;  /* 0x000000514d517221 */ /* 0x000fe40000000000 */
[----:B------:R-:W-:-:S02]  /*6220*/  FADD R80, R56, R80 ;  /* 0x0000005038507221 */ /* 0x000fc40000000000 */
[----:B----4-:R-:W-:Y:S01]  /*6230*/  FADD R57, R85, R57 ;  /* 0x0000003955397221 */ /* 0x010fe20000000000 */
[----:B------:R-:W-:Y:S04]  /*6240*/  @!P1 STS [R166], R88 ;  /* 0x00000058a6009388 */ /* 0x000fe80000000800 */
[----:B------:R-:W-:Y:S04]  /*6250*/  @!P1 STS [R165], R86 ;  /* 0x00000056a5009388 */ /* 0x000fe80000000800 */
[----:B------:R-:W-:Y:S04]  /*6260*/  @!P1 STS [R164], R84 ;  /* 0x00000054a4009388 */ /* 0x000fe80000000800 */
[----:B------:R-:W-:Y:S04]  /*6270*/  @!P1 STS [R163], R83 ;  /* 0x00000053a3009388 */ /* 0x000fe80000000800 */
[----:B------:R-:W-:Y:S04]  /*6280*/  @!P1 STS [R162], R82 ;  /* 0x00000052a2009388 */ /* 0x000fe80000000800 */
[----:B------:R-:W-:Y:S04]  /*6290*/  @!P1 STS [R161], R81 ;  /* 0x00000051a1009388 */ /* 0x000fe80000000800 */
[----:B------:R-:W-:Y:S04]  /*62a0*/  @!P1 STS [R160], R80 ;  /* 0x00000050a0009388 */ /* 0x000fe80000000800 */
[----:B------:R-:W-:Y:S04]  /*62b0*/  @!P1 STS [R151], R57 ;  /* 0x0000003997009388 */ /* 0x000fe80000000800 */
[----:B------:R-:W-:Y:S06]  /*62c0*/  BAR.SYNC.DEFER_BLOCKING 0x0 ;  /* 0x0000000000007b1d */ /* 0x000fec0000010000 */
[----:B------:R-:W0:Y:S04]  /*62d0*/  LDS R58, [R130.X4] ;  /* 0x00000000823a7984 */ /* 0x000e280000004800 */
[----:B------:R-:W1:Y:S04]  /*62e0*/  LDS R56, [R130.X4+0x400] ;  /* 0x0004000082387984 */ /* 0x000e680000004800 */
[----:B0-----:R-:W0:Y:S04]  /*62f0*/  SHFL.BFLY PT, R59, R58, 0x4, 0x1f ;  /* 0x0c801f003a3b7f89 */ /* 0x001e2800000e0000 */
[----:B-1----:R-:W1:Y:S01]  /*6300*/  SHFL.BFLY PT, R57, R56, 0x4, 0x1f ;  /* 0x0c801f0038397f89 */ /* 0x002e6200000e0000 */
[----:B0-----:R-:W-:-:S02]  /*6310*/  FADD R59, R58, R59 ;  /* 0x0000003b3a3b7221 */ /* 0x001fc40000000000 */
[----:B-1----:R-:W-:-:S03]  /*6320*/  FADD R57, R56, R57 ;  /* 0x0000003938397221 */ /* 0x002fc60000000000 */
[----:B------:R-:W0:Y:S04]  /*6330*/  SHFL.BFLY PT, R58, R59, 0x2, 0x1f ;  /* 0x0c401f003b3a7f89 */ /* 0x000e2800000e0000 */
[----:B------:R-:W1:Y:S01]  /*6340*/  SHFL.BFLY PT, R56, R57, 0x2, 0x1f ;  /* 0x0c401f0039387f89 */ /* 0x000e6200000e0000 */
[----:B0-----:R-:W-:Y:S02]  /*6350*/  FADD R58, R59, R58 ;  /* 0x0000003a3b3a7221 */ /* 0x001fe40000000000 */
[----:B-1----:R-:W-:-:S03]  /*6360*/  FADD R56, R57, R56 ;  /* 0x0000003839387221 */ /* 0x002fc60000000000 */
[----:B------:R-:W0:Y:S04]  /*6370*/  SHFL.BFLY PT, R57, R58, 0x1, 0x1f ;  /* 0x0c201f003a397f89 */ /* 0x000e2800000e0000 */
[----:B------:R-:W1:Y:S01]  /*6380*/  SHFL.BFLY PT, R76, R56, 0x1, 0x1f ;  /* 0x0c201f00384c7f89 */ /* 0x000e6200000e0000 */
[----:B0-----:R-:W-:Y:S02]  /*6390*/  FADD R57, R58, R57 ;  /* 0x000000393a397221 */ /* 0x001fe40000000000 */
[----:B-1----:R-:W-:-:S03]  /*63a0*/  FADD R76, R56, R76 ;  /* 0x0000004c384c7221 */ /* 0x002fc60000000000 */
[----:B------:R0:W-:Y:S04]  /*63b0*/  @!P0 STS [R130.X4], R57 ;  /* 0x0000003982008388 */ /* 0x0001e80000004800 */
[----:B------:R1:W-:Y:S04]  /*63c0*/  @!P0 STS [R130.X4+0x400], R76 ;  /* 0x0004004c82008388 */ /* 0x0003e80000004800 */
[----:B------:R-:W-:Y:S01]  /*63d0*/  BAR.SYNC.DEFER_BLOCKING 0x0 ;  /* 0x0000000000007b1d */ /* 0x000fe20000010000 */
[----:B0-----:R-:W-:-:S05]  /*63e0*/  IMAD.WIDE R56, R16, 0x2, R138 ;  /* 0x0000000210387825 */ /* 0x001fca00078e028a */
[----:B------:R-:W2:Y:S01]  /*63f0*/  LDL.64 R138, [R1+0x90] ;  /* 0x00009000018a7983 */ /* 0x000ea20000100a00 */
[----:B------:R-:W-:-:S03]  /*6400*/  IMAD.WIDE R84, R16, 0x2, R198 ;  /* 0x0000000210547825 */ /* 0x000fc600078e02c6 */
[----:B-1----:R-:W3:Y:S01]  /*6410*/  LDL.64 R130, [R1+0x88] ;  /* 0x0000880001827983 */ /* 0x002ee20000100a00 */
[----:B------:R-:W-:-:S03]  /*6420*/  IMAD.WIDE R76, R16, 0x2, R144 ;  /* 0x00000002104c7825 */ /* 0x000fc600078e0290 */
[----:B------:R-:W4:Y:S01]  /*6430*/  LDL.64 R144, [R1+0x80] ;  /* 0x0000800001907983 */ /* 0x000f220000100a00 */
[----:B------:R-:W-:-:S03]  /*6440*/  IMAD.WIDE R82, R16, 0x2, R194 ;  /* 0x0000000210527825 */ /* 0x000fc600078e02c2 */
[----:B------:R-:W5:Y:S01]  /*6450*/  LDL.64 R198, [R1+0x48] ;  /* 0x0000480001c67983 */ /* 0x000f620000100a00 */
[----:B------:R-:W-:-:S03]  /*6460*/  IMAD.WIDE R80, R16, 0x2, R186 ;  /* 0x0000000210507825 */ /* 0x000fc600078e02ba */
[----:B------:R-:W5:Y:S04]  /*6470*/  LDL.64 R194, [R1+0x40] ;  /* 0x0000400001c27983 */ /* 0x000f680000100a00 */
[----:B------:R0:W5:Y:S01]  /*6480*/  LDG.E.U16 R87, [R84.64] ;  /* 0x0000000654577981 */ /* 0x000162000c1e1500 */
[----:B------:R-:W-:-:S03]  /*6490*/  IMAD.WIDE R90, R16, 0x2, R128 ;  /* 0x00000002105a7825 */ /* 0x000fc600078e0280 */
[----:B------:R1:W5:Y:S01]  /*64a0*/  LDG.E.U16 R94, [R80.64] ;  /* 0x00000006505e7981 */ /* 0x000362000c1e1500 */
[----:B------:R-:W-:-:S03]  /*64b0*/  IMAD.WIDE R58, R16, 0x2, R202 ;  /* 0x00000002103a7825 */ /* 0x000fc600078e02ca */
[----:B------:R-:W5:Y:S01]  /*64c0*/  LDL.64 R128, [R1+0x70] ;  /* 0x0000700001807983 */ /* 0x000f620000100a00 */
[----:B0-----:R-:W-:-:S03]  /*64d0*/  IMAD.WIDE R84, R16, 0x2, R146 ;  /* 0x0000000210547825 */ /* 0x001fc600078e0292 */
[----:B------:R-:W5:Y:S01]  /*64e0*/  LDL.64 R146, [R1+0x68] ;  /* 0x0000680001927983 */ /* 0x000f620000100a00 */
[----:B-1----:R-:W-:-:S03]  /*64f0*/  IMAD.WIDE R80, R16, 0x2, R142 ;  /* 0x0000000210507825 */ /* 0x002fc600078e028e */
[----:B------:R-:W5:Y:S01]  /*6500*/  LDL.64 R202, [R1+0x58] ;  /* 0x0000580001ca7983 */ /* 0x000f620000100a00 */
[----:B------:R-:W-:-:S03]  /*6510*/  IMAD.WIDE R88, R16, 0x2, R182 ;  /* 0x0000000210587825 */ /* 0x000fc600078e02b6 */
[----:B------:R0:W5:Y:S04]  /*6520*/  LDG.E.U16 R83, [R82.64] ;  /* 0x0000000652537981 */ /* 0x000168000c1e1500 */
[----:B------:R-:W5:Y:S04]  /*6530*/  LDL.64 R142, [R1+0x38] ;  /* 0x00003800018e7983 */ /* 0x000f680000100a00 */
[----:B------:R1:W5:Y:S04]  /*6540*/  LDG.E.U16 R86, [R76.64] ;  /* 0x000000064c567981 */ /* 0x000368000c1e1500 */
[----:B0-----:R2:W5:Y:S04]  /*6550*/  LDG.E.U16 R82, [R90.64] ;  /* 0x000000065a527981 */ /* 0x001568000c1e1500 */
[----:B------:R0:W5:Y:S01]  /*6560*/  LDG.E.U16 R58, [R58.64] ;  /* 0x000000063a3a7981 */ /* 0x000162000c1e1500 */
[----:B-1----:R-:W-:-:S03]  /*6570*/  IMAD.WIDE R76, R16, 0x2, R140 ;  /* 0x00000002104c7825 */ /* 0x002fc600078e028c */
[----:B------:R-:W5:Y:S04]  /*6580*/  LDL.64 R140, [R1+0x30] ;  /* 0x00003000018c7983 */ /* 0x000f680000100a00 */
[----:B------:R1:W5:Y:S01]  /*6590*/  LDG.E.U16 R95, [R56.64] ;  /* 0x00000006385f7981 */ /* 0x000362000c1e1500 */
[----:B------:R-:W-:-:S03]  /*65a0*/  IMAD.WIDE R98, R16, 0x2, R98 ;  /* 0x0000000210627825 */ /* 0x000fc600078e0262 */
[----:B0-----:R3:W5:Y:S04]  /*65b0*/  LDG.E.U16 R59, [R88.64] ;  /* 0x00000006583b7981 */ /* 0x001768000c1e1500 */
[----:B------:R0:W5:Y:S01]  /*65c0*/  LDG.E.U16 R93, [R84.64] ;  /* 0x00000006545d7981 */ /* 0x000162000c1e1500 */
[----:B-1----:R-:W-:-:S03]  /*65d0*/  IMAD.WIDE R56, R16, 0x2, R190 ;  /* 0x0000000210387825 */ /* 0x002fc600078e02be */
[----:B------:R-:W5:Y:S04]  /*65e0*/  LDL.64 R182, [R1+0x10] ;  /* 0x0000100001b67983 */ /* 0x000f680000100a00 */
[----:B------:R-:W5:Y:S04]  /*65f0*/  LDL.64 R190, [R1+0x20] ;  /* 0x0000200001be7983 */ /* 0x000f680000100a00 */
[----:B0-----:R0:W5:Y:S04]  /*6600*/  LDG.E.U16 R85, [R80.64] ;  /* 0x0000000650557981 */ /* 0x001168000c1e1500 */
[----:B------:R1:W5:Y:S04]  /*6610*/  LDG.E.U16 R57, [R56.64] ;  /* 0x0000000638397981 */ /* 0x000368000c1e1500 */
[----:B------:R-:W5:Y:S04]  /*6620*/  LDL.64 R186, [R1+0x18] ;  /* 0x0000180001ba7983 */ /* 0x000f680000100a00 */
[----:B0-----:R4:W5:Y:S04]  /*6630*/  LDG.E.U16 R81, [R76.64] ;  /* 0x000000064c517981 */ /* 0x001968000c1e1500 */
[----:B-1----:R5:W5:Y:S01]  /*6640*/  LDG.E.U16 R56, [R98.64] ;  /* 0x0000000662387981 */ /* 0x002b62000c1e1500 */
[----:B------:R-:W-:-:S03]  /*6650*/  IMAD.WIDE R96, R16, 0x2, R96 ;  /* 0x0000000210607825 */ /* 0x000fc600078e0260 */
[----:B------:R0:W1:Y:S04]  /*6660*/  LDS R233, [R222.X8] ;  /* 0x00000000dee97984 */ /* 0x0000680000008800 */
[----:B------:R0:W5:Y:S01]  /*6670*/  LDG.E.U16 R96, [R96.64] ;  /* 0x0000000660607981 */ /* 0x000162000c1e1500 */
[----:B--2---:R-:W-:-:S03]  /*6680*/  IMAD.WIDE R90, R16, 0x2, R138 ;  /* 0x00000002105a7825 */ /* 0x004fc600078e028a */
[----:B------:R-:W2:Y:S01]  /*6690*/  LDL.64 R138, [R1+0x50] ;  /* 0x00005000018a7983 */ /* 0x000ea20000100a00 */
[----:B---3--:R-:W-:-:S03]  /*66a0*/  IMAD.WIDE R88, R16, 0x2, R130 ;  /* 0x0000000210587825 */ /* 0x008fc600078e0282 */
[----:B------:R-:W3:Y:S01]  /*66b0*/  LDL.64 R130, [R1+0x28] ;  /* 0x0000280001827983 */ /* 0x000ee20000100a00 */
[----:B----4-:R-:W-:-:S03]  /*66c0*/  IMAD.WIDE R76, R16, 0x2, R144 ;  /* 0x00000002104c7825 */ /* 0x010fc600078e0290 */
[----:B------:R-:W4:Y:S04]  /*66d0*/  LDL.64 R144, [R1+0x8] ;  /* 0x0000080001907983 */ /* 0x000f280000100a00 */
[----:B------:R0:W4:Y:S04]  /*66e0*/  LDG.E.U16 R92, [R90.64] ;  /* 0x000000065a5c7981 */ /* 0x000128000c1e1500 */
[----:B------:R0:W4:Y:S04]  /*66f0*/  LDG.E.U16 R80, [R76.64] ;  /* 0x000000064c507981 */ /* 0x000128000c1e1500 */
[----:B------:R2:W4:Y:S01]  /*6700*/  LDG.E.U16 R84, [R88.64] ;  /* 0x0000000658547981 */ /* 0x000522000c1e1500 */
[----:B-----5:R-:W-:-:S03]  /*6710*/  IMAD.WIDE R98, R16, 0x2, R146 ;  /* 0x0000000210627825 */ /* 0x020fc600078e0292 */
[----:B------:R-:W5:Y:S01]  /*6720*/  LDL.64 R146, [R1] ;  /* 0x0000000001927983 */ /* 0x000f620000100a00 */
[----:B0-----:R-:W-:-:S03]  /*6730*/  IMAD.WIDE R90, R16, 0x2, R206 ;  /* 0x00000002105a7825 */ /* 0x001fc600078e02ce */
[----:B------:R0:W5:Y:S01]  /*6740*/  LDG.E.U16 R98, [R98.64] ;  /* 0x0000000662627981 */ /* 0x000162000c1e1500 */
[----:B------:R-:W-:-:S04]  /*6750*/  IMAD.WIDE R128, R16, 0x2, R128 ;  /* 0x0000000210807825 */ /* 0x000fc800078e0280 */
[C---:B------:R-:W-:Y:S01]  /*6760*/  IMAD.WIDE R76, R16.reuse, 0x2, R202 ;  /* 0x00000002104c7825 */ /* 0x040fe200078e02ca */
[----:B------:R1:W5:Y:S04]  /*6770*/  LDG.E.U16 R97, [R128.64] ;  /* 0x0000000680617981 */ /* 0x000368000c1e1500 */
[----:B0-----:R0:W5:Y:S02]  /*6780*/  LDG.E.U16 R99, [R90.64] ;  /* 0x000000065a637981 */ /* 0x001164000c1e1500 */
[----:B0-----:R-:W-:-:S04]  /*6790*/  IMAD.WIDE R90, R16, 0x2, R142 ;  /* 0x00000002105a7825 */ /* 0x001fc800078e028e */
[C---:B-1----:R-:W-:Y:S01]  /*67a0*/  IMAD.WIDE R128, R16.reuse, 0x2, R140 ;  /* 0x0000000210807825 */ /* 0x042fe200078e028c */
[----:B------:R0:W5:Y:S04]  /*67b0*/  LDG.E.U16 R142, [R90.64] ;  /* 0x000000065a8e7981 */ /* 0x000168000c1e1500 */
[----:B------:R4:W5:Y:S01]  /*67c0*/  LDG.E.U16 R143, [R128.64] ;  /* 0x00000006808f7981 */ /* 0x000962000c1e1500 */
[----:B0-----:R-:W-:-:S04]  /*67d0*/  IMAD.WIDE R90, R16, 0x2, R182 ;  /* 0x00000002105a7825 */ /* 0x001fc800078e02b6 */
[C---:B--2---:R-:W-:Y:S02]  /*67e0*/  IMAD.WIDE R88, R16.reuse, 0x2, R138 ;  /* 0x0000000210587825 */ /* 0x044fe400078e028a */
[----:B------:R0:W2:Y:S02]  /*67f0*/  LDG.E.U16 R138, [R76.64] ;  /* 0x000000064c8a7981 */ /* 0x0000a4000c1e1500 */
[C---:B---3--:R-:W-:Y:S02]  /*6800*/  IMAD.WIDE R130, R16.reuse, 0x2, R130 ;  /* 0x0000000210827825 */ /* 0x048fe400078e0282 */
[----:B------:R1:W3:Y:S02]  /*6810*/  LDG.E.U16 R139, [R88.64] ;  /* 0x00000006588b7981 */ /* 0x0002e4000c1e1500 */
[C---:B----4-:R-:W-:Y:S02]  /*6820*/  IMAD.WIDE R128, R16.reuse, 0x2, R144 ;  /* 0x0000000210807825 */ /* 0x050fe400078e0290 */
[----:B------:R4:W2:Y:S02]  /*6830*/  LDG.E.U16 R145, [R90.64] ;  /* 0x000000065a917981 */ /* 0x0008a4000c1e1500 */
[----:B0-----:R-:W-:-:S02]  /*6840*/  IMAD.WIDE R76, R16, 0x2, R198 ;  /* 0x00000002104c7825 */ /* 0x001fc400078e02c6 */
[----:B------:R0:W2:Y:S04]  /*6850*/  LDG.E.U16 R130, [R130.64] ;  /* 0x0000000682827981 */ /* 0x0000a8000c1e1500 */
[----:B------:R0:W2:Y:S01]  /*6860*/  LDG.E.U16 R140, [R76.64] ;  /* 0x000000064c8c7981 */ /* 0x0000a2000c1e1500 */
[----:B----4-:R-:W-:-:S03]  /*6870*/  IMAD.WIDE R90, R16, 0x2, R248 ;  /* 0x00000002105a7825 */ /* 0x010fc600078e02f8 */
[----:B------:R4:W2:Y:S01]  /*6880*/  LDG.E.U16 R128, [R128.64] ;  /* 0x0000000680807981 */ /* 0x0008a2000c1e1500 */
[----:B0-----:R-:W-:-:S04]  /*6890*/  IMAD.WIDE R76, R16, 0x2, R190 ;  /* 0x00000002104c7825 */ /* 0x001fc800078e02be */
[C---:B-1----:R-:W-:Y:S01]  /*68a0*/  IMAD.WIDE R88, R16.reuse, 0x2, R194 ;  /* 0x0000000210587825 */ /* 0x042fe200078e02c2 */
[----:B------:R5:W2:Y:S04]  /*68b0*/  LDG.E.U16 R131, [R76.64] ;  /* 0x000000064c837981 */ /* 0x000aa8000c1e1500 */
[----:B------:R0:W2:Y:S01]  /*68c0*/  LDG.E.U16 R141, [R88.64] ;  /* 0x00000006588d7981 */ /* 0x0000a2000c1e1500 */
[----:B-----5:R-:W-:-:S03]  /*68d0*/  IMAD.WIDE R76, R16, 0x2, R146 ;  /* 0x00000002104c7825 */ /* 0x020fc600078e0292 */
[----:B------:R1:W5:Y:S01]  /*68e0*/  LDG.E.U16 R147, [R90.64] ;  /* 0x000000065a937981 */ /* 0x000362000c1e1500 */
[----:B0-----:R-:W-:-:S03]  /*68f0*/  IMAD.WIDE R88, R16, 0x2, R186 ;  /* 0x0000000210587825 */ /* 0x001fc600078e02ba */
[----:B----4-:R0:W4:Y:S04]  /*6900*/  LDG.E.U16 R129, [R76.64] ;  /* 0x000000064c817981 */ /* 0x010128000c1e1500 */
[----:B------:R0:W2:Y:S01]  /*6910*/  LDG.E.U16 R144, [R88.64] ;  /* 0x0000000658907981 */ /* 0x0000a2000c1e1500 */
[----:B-1----:R-:W-:-:S05]  /*6920*/  IMAD.WIDE R90, R16, 0x2, R242 ;  /* 0x00000002105a7825 */ /* 0x002fca00078e02f2 */
[----:B------:R1:W2:Y:S01]  /*6930*/  LDG.E.U16 R183, [R90.64] ;  /* 0x000000065ab77981 */ /* 0x0002a2000c1e1500 */
[----:B0-----:R-:W-:-:S05]  /*6940*/  IMAD.WIDE R88, R16, 0x2, R250 ;  /* 0x0000000210587825 */ /* 0x001fca00078e02fa */
[----:B------:R0:W2:Y:S01]  /*6950*/  LDG.E.U16 R146, [R88.64] ;  /* 0x0000000658927981 */ /* 0x0000a2000c1e1500 */
[----:B-1----:R-:W-:-:S05]  /*6960*/  IMAD.WIDE R90, R16, 0x2, R234 ;  /* 0x00000002105a7825 */ /* 0x002fca00078e02ea */
[----:B------:R1:W2:Y:S01]  /*6970*/  LDG.E.U16 R190, [R90.64] ;  /* 0x000000065abe7981 */ /* 0x0002a2000c1e1500 */
[----:B0-----:R-:W-:-:S04]  /*6980*/  IMAD.WIDE R88, R16, 0x2, R244 ;  /* 0x0000000210587825 */ /* 0x001fc800078e02f4 */
[C---:B------:R-:W-:Y:S01]  /*6990*/  IMAD.WIDE R76, R16.reuse, 0x2, R246 ;  /* 0x00000002104c7825 */ /* 0x040fe200078e02f6 */
[----:B------:R0:W2:Y:S03]  /*69a0*/  LDG.E.U16 R182, [R88.64] ;  /* 0x0000000658b67981 */ /* 0x0000a6000c1e1500 */
[C---:B-1----:R-:W-:Y:S01]  /*69b0*/  IMAD.WIDE R90, R16.reuse, 0x2, R224 ;  /* 0x00000002105a7825 */ /* 0x042fe200078e02e0 */
[----:B------:R1:W2:Y:S04]  /*69c0*/  LDG.E.U16 R167, [R76.64] ;  /* 0x000000064ca77981 */ /* 0x0002a8000c1e1500 */
[----:B------:R1:W2:Y:S01]  /*69d0*/  LDG.E.U16 R195, [R90.64] ;  /* 0x000000065ac37981 */ /* 0x0002a2000c1e1500 */
[----:B0-----:R-:W-:-:S04]  /*69e0*/  IMAD.WIDE R88, R16, 0x2, R236 ;  /* 0x0000000210587825 */ /* 0x001fc800078e02ec */
[C---:B-1----:R-:W-:Y:S01]  /*69f0*/  IMAD.WIDE R76, R16.reuse, 0x2, R238 ;  /* 0x00000002104c7825 */ /* 0x042fe200078e02ee */
[----:B------:R0:W2:Y:S03]  /*6a00*/  LDG.E.U16 R187, [R88.64] ;  /* 0x0000000658bb7981 */ /* 0x0000a6000c1e1500 */
[C---:B------:R-:W-:Y:S01]  /*6a10*/  IMAD.WIDE R90, R16.reuse, 0x2, R212 ;  /* 0x00000002105a7825 */ /* 0x040fe200078e02d4 */
[----:B------:R1:W2:Y:S04]  /*6a20*/  LDG.E.U16 R186, [R76.64] ;  /* 0x000000064cba7981 */ /* 0x0002a8000c1e1500 */
[----:B------:R1:W2:Y:S01]  /*6a30*/  LDG.E.U16 R202, [R90.64] ;  /* 0x000000065aca7981 */ /* 0x0002a2000c1e1500 */
[----:B0-----:R-:W-:-:S04]  /*6a40*/  IMAD.WIDE R88, R16, 0x2, R228 ;  /* 0x0000000210587825 */ /* 0x001fc800078e02e4 */
[C---:B-1----:R-:W-:Y:S01]  /*6a50*/  IMAD.WIDE R76, R16.reuse, 0x2, R230 ;  /* 0x00000002104c7825 */ /* 0x042fe200078e02e6 */
[----:B------:R0:W2:Y:S03]  /*6a60*/  LDG.E.U16 R194, [R88.64] ;  /* 0x0000000658c27981 */ /* 0x0000a6000c1e1500 */
[C---:B------:R-:W-:Y:S01]  /*6a70*/  IMAD.WIDE R90, R16.reuse, 0x2, R200 ;  /* 0x00000002105a7825 */ /* 0x040fe200078e02c8 */
[----:B------:R1:W3:Y:S04]  /*6a80*/  LDG.E.U16 R191, [R76.64] ;  /* 0x000000064cbf7981 */ /* 0x0002e8000c1e1500 */
[----:B------:R1:W3:Y:S01]  /*6a90*/  LDG.E.U16 R207, [R90.64] ;  /* 0x000000065acf7981 */ /* 0x0002e2000c1e1500 */
[----:B0-----:R-:W-:-:S04]  /*6aa0*/  IMAD.WIDE R88, R16, 0x2, R216 ;  /* 0x0000000210587825 */ /* 0x001fc800078e02d8 */
[C---:B-1----:R-:W-:Y:S01]  /*6ab0*/  IMAD.WIDE R76, R16.reuse, 0x2, R220 ;  /* 0x00000002104c7825 */ /* 0x042fe200078e02dc */
[----:B------:R0:W3:Y:S03]  /*6ac0*/  LDG.E.U16 R199, [R88.64] ;  /* 0x0000000658c77981 */ /* 0x0000e6000c1e1500 */
[C---:B------:R-:W-:Y:S01]  /*6ad0*/  IMAD.WIDE R90, R16.reuse, 0x2, R188 ;  /* 0x00000002105a7825 */ /* 0x040fe200078e02bc */
[----:B------:R1:W3:Y:S04]  /*6ae0*/  LDG.E.U16 R198, [R76.64] ;  /* 0x000000064cc67981 */ /* 0x0002e8000c1e1500 */
[----:B------:R1:W4:Y:S01]  /*6af0*/  LDG.E.U16 R214, [R90.64] ;  /* 0x000000065ad67981 */ /* 0x000322000c1e1500 */
[----:B0-----:R-:W-:-:S04]  /*6b00*/  IMAD.WIDE R88, R16, 0x2, R204 ;  /* 0x0000000210587825 */ /* 0x001fc800078e02cc */
[C---:B-1----:R-:W-:Y:S01]  /*6b10*/  IMAD.WIDE R76, R16.reuse, 0x2, R208 ;  /* 0x00000002104c7825 */ /* 0x042fe200078e02d0 */
[----:B------:R0:W4:Y:S03]  /*6b20*/  LDG.E.U16 R206, [R88.64] ;  /* 0x0000000658ce7981 */ /* 0x000126000c1e1500 */
[C---:B------:R-:W-:Y:S01]  /*6b30*/  IMAD.WIDE R90, R16.reuse, 0x2, R178 ;  /* 0x00000002105a7825 */ /* 0x040fe200078e02b2 */
[----:B------:R1:W4:Y:S04]  /*6b40*/  LDG.E.U16 R203, [R76.64] ;  /* 0x000000064ccb7981 */ /* 0x000328000c1e1500 */
        /* <DEDUP_REMOVED lines=8> */
[----:B-1----:R-:W-:Y:S01]  /*6bd0*/  IMAD.WIDE R76, R16, 0x2, R184 ;  /* 0x00000002104c7825 */ /* 0x002fe200078e02b8 */
[----:B------:R0:W4:Y:S03]  /*6be0*/  LDG.E.U16 R218, [R88.64] ;  /* 0x0000000658da7981 */ /* 0x000126000c1e1500 */
[----:B------:R-:W-:Y:S01]  /*6bf0*/  FADD R90, -R2, R148 ;  /* 0x00000094025a7221 */ /* 0x000fe20000000100 */
[----:B------:R1:W4:Y:S03]  /*6c00*/  LDG.E.U16 R215, [R76.64] ;  /* 0x000000064cd77981 */ /* 0x000326000c1e1500 */
[----:B------:R-:W-:Y:S01]  /*6c10*/  FMUL R90, R90, 1.4426950216293334961 ;  /* 0x3fb8aa3b5a5a7820 */ /* 0x000fe20000400000 */
[----:B------:R-:W1:Y:S01]  /*6c20*/  LDS R91, [R150] ;  /* 0x00000000965b7984 */ /* 0x000e620000000800 */
[----:B0-----:R-:W-:-:S04]  /*6c30*/  IMAD.WIDE R88, R16, 0x2, R174 ;  /* 0x0000000210587825 */ /* 0x001fc800078e02ae */
[----:B------:R-:W0:Y:S01]  /*6c40*/  MUFU.EX2 R90, R90 ;  /* 0x0000005a005a7308 */ /* 0x000e220000000800 */
[C---:B-1----:R-:W-:Y:S01]  /*6c50*/  IMAD.WIDE R76, R16.reuse, 0x2, R176 ;  /* 0x00000002104c7825 */ /* 0x042fe200078e02b0 */
[----:B------:R1:W5:Y:S04]  /*6c60*/  LDG.E.U16 R223, [R88.64] ;  /* 0x0000000658df7981 */ /* 0x000368000c1e1500 */
[----:B------:R0:W5:Y:S01]  /*6c70*/  LDG.E.U16 R222, [R76.64] ;  /* 0x000000064cde7981 */ /* 0x000162000c1e1500 */
[----:B-1----:R-:W-:-:S04]  /*6c80*/  IMAD.WIDE R88, R16, 0x2, R158 ;  /* 0x0000000210587825 */ /* 0x002fc800078e029e */
[----:B0-----:R-:W-:Y:S01]  /*6c90*/  IMAD.WIDE R76, R16, 0x2, R170 ;  /* 0x00000002104c7825 */ /* 0x001fe200078e02aa */
[----:B------:R0:W5:Y:S04]  /*6ca0*/  LDG.E.U16 R232, [R88.64] ;  /* 0x0000000658e87981 */ /* 0x000168000c1e1500 */
[----:B------:R1:W5:Y:S01]  /*6cb0*/  LDG.E.U16 R148, [R76.64] ;  /* 0x000000064c947981 */ /* 0x000362000c1e1500 */
[C---:B0-----:R-:W-:Y:S02]  /*6cc0*/  FMUL R88, R90.reuse, R68 ;  /* 0x000000445a587220 */ /* 0x041fe40000400000 */
[----:B------:R-:W-:Y:S02]  /*6cd0*/  FMUL R89, R90, R69 ;  /* 0x000000455a597220 */ /* 0x000fe40000400000 */
[----:B-1----:R-:W-:-:S04]  /*6ce0*/  IMAD.WIDE R76, R16, 0x2, R168 ;  /* 0x00000002104c7825 */ /* 0x002fc800078e02a8 */
[----:B------:R-:W-:Y:S01]  /*6cf0*/  IMAD.WIDE R68, R16, 0x2, R154 ;  /* 0x0000000210447825 */ /* 0x000fe200078e029a */
[----:B------:R0:W5:Y:S04]  /*6d00*/  LDG.E.U16 R227, [R76.64] ;  /* 0x000000064ce37981 */ /* 0x000168000c1e1500 */
[----:B------:R1:W5:Y:S01]  /*6d10*/  LDG.E.U16 R240, [R68.64] ;  /* 0x0000000644f07981 */ /* 0x000362000c1e1500 */
[----:B------:R-:W-:Y:S02]  /*6d20*/  FFMA R0, R90, R0, R233 ;  /* 0x000000005a007223 */ /* 0x000fe400000000e9 */
[----:B0-----:R-:W-:-:S04]  /*6d30*/  IMAD.WIDE R76, R16, 0x2, R156 ;  /* 0x00000002104c7825 */ /* 0x001fc800078e029c */
[----:B-1----:R-:W-:Y:S01]  /*6d40*/  IMAD.WIDE R68, R16, 0x2, R152 ;  /* 0x0000000210447825 */ /* 0x002fe200078e0298 */
[----:B------:R0:W5:Y:S05]  /*6d50*/  LDG.E.U16 R233, [R76.64] ;  /* 0x000000064ce97981 */ /* 0x00016a000c1e1500 */
[----:B------:R1:W5:Y:S01]  /*6d60*/  LDG.E.U16 R68, [R68.64] ;  /* 0x0000000644447981 */ /* 0x000362000c1e1500 */
[----:B------:R-:W-:-:S04]  /*6d70*/  FADD R43, -R3, R43 ;  /* 0x0000002b032b7221 */ /* 0x000fc80000000100 */
[----:B------:R-:W-:-:S06]  /*6d80*/  FMUL R43, R43, 1.4426950216293334961 ;  /* 0x3fb8aa3b2b2b7820 */ /* 0x000fcc0000400000 */
[----:B------:R-:W0:Y:S01]  /*6d90*/  MUFU.EX2 R43, R43 ;  /* 0x0000002b002b7308 */ /* 0x000e220000000800 */
[C---:B------:R-:W-:Y:S02]  /*6da0*/  FMUL R120, R90.reuse, R120 ;  /* 0x000000785a787220 */ /* 0x040fe40000400000 */
[----:B------:R-:W-:Y:S02]  /*6db0*/  FMUL R121, R90, R121 ;  /* 0x000000795a797220 */ /* 0x000fe40000400000 */
[C---:B0-----:R-:W-:Y:S02]  /*6dc0*/  FFMA R10, R43.reuse, R10, R91 ;  /* 0x0000000a2b0a7223 */ /* 0x041fe4000000005b */
[C---:B------:R-:W-:Y:S02]  /*6dd0*/  FMUL R122, R43.reuse, R122 ;  /* 0x0000007a2b7a7220 */ /* 0x040fe40000400000 */
[C---:B------:R-:W-:Y:S02]  /*6de0*/  FMUL R123, R43.reuse, R123 ;  /* 0x0000007b2b7b7220 */ /* 0x040fe40000400000 */
[----:B------:R-:W-:-:S02]  /*6df0*/  FMUL R90, R43, R70 ;  /* 0x000000462b5a7220 */ /* 0x000fc40000400000 */
[----:B------:R-:W-:Y:S02]  /*6e00*/  FMUL R91, R43, R71 ;  /* 0x000000472b5b7220 */ /* 0x000fe40000400000 */
[----:B------:R-:W0:Y:S01]  /*6e10*/  LDS R43, [R149] ;  /* 0x00000000952b7984 */ /* 0x000e220000000800 */
[----:B------:R-:W-:-:S04]  /*6e20*/  FADD R23, -R4, R23 ;  /* 0x0000001704177221 */ /* 0x000fc80000000100 */
[----:B------:R-:W-:-:S04]  /*6e30*/  FMUL R23, R23, 1.4426950216293334961 ;  /* 0x3fb8aa3b17177820 */ /* 0x000fc80000400000 */
[----:B------:R1:W0:Y:S02]  /*6e40*/  MUFU.EX2 R77, R23 ;  /* 0x00000017004d7308 */ /* 0x0002240000000800 */
[----:B-1----:R-:W1:Y:S01]  /*6e50*/  LDS R23, [R34] ;  /* 0x0000000022177984 */ /* 0x002e620000000800 */
[----:B------:R-:W-:Y:S02]  /*6e60*/  FADD R14, -R6, R14 ;  /* 0x0000000e060e7221 */ /* 0x000fe40000000100 */
[----:B0-----:R-:W-:Y:S02]  /*6e70*/  FFMA R11, R77, R11, R43 ;  /* 0x0000000b4d0b7223 */ /* 0x001fe4000000002b */
[----:B------:R-:W-:Y:S02]  /*6e80*/  FADD R43, -R5, R15 ;  /* 0x0000000f052b7221 */ /* 0x000fe40000000100 */
[----:B------:R-:W0:Y:S02]  /*6e90*/  LDS R15, [R35] ;  /* 0x00000000230f7984 */ /* 0x000e240000000800 */
[----:B------:R-:W-:-:S02]  /*6ea0*/  FMUL R43, R43, 1.4426950216293334961 ;  /* 0x3fb8aa3b2b2b7820 */ /* 0x000fc40000400000 */
[----:B------:R-:W-:Y:S02]  /*6eb0*/  FMUL R14, R14, 1.4426950216293334961 ;  /* 0x3fb8aa3b0e0e7820 */ /* 0x000fe40000400000 */
[----:B------:R-:W-:Y:S02]  /*6ec0*/  FMUL R76, R77, R64 ;  /* 0x000000404d4c7220 */ /* 0x000fe40000400000 */
[----:B------:R-:W1:Y:S08]  /*6ed0*/  MUFU.EX2 R64, R43 ;  /* 0x0000002b00407308 */ /* 0x000e700000000800 */
[----:B------:R1:W0:Y:S02]  /*6ee0*/  MUFU.EX2 R43, R14 ;  /* 0x0000000e002b7308 */ /* 0x0002240000000800 */
[----:B-1----:R-:W-:Y:S01]  /*6ef0*/  FFMA R12, R64, R12, R23 ;  /* 0x0000000c400c7223 */ /* 0x002fe20000000017 */
[----:B------:R-:W-:Y:S04]  /*6f00*/  LDS R14, [R37] ;  /* 0x00000000250e7984 */ /* 0x000fe80000000800 */
[----:B------:R-:W-:Y:S01]  /*6f10*/  LDS R23, [R36] ;  /* 0x0000000024177984 */ /* 0x000fe20000000800 */
[----:B0-----:R-:W-:-:S03]  /*6f20*/  FFMA R13, R43, R13, R15 ;  /* 0x0000000d2b0d7223 */ /* 0x001fc6000000000f */
[----:B------:R-:W-:Y:S04]  /*6f30*/  LDS R15, [R38] ;  /* 0x00000000260f7984 */ /* 0x000fe80000000800 */
[----:B------:R-:W-:Y:S01]  /*6f40*/  BAR.SYNC.DEFER_BLOCKING 0x0 ;  /* 0x0000000000007b1d */ /* 0x000fe20000010000 */
[----:B------:R-:W-:Y:S02]  /*6f50*/  LOP3.LUT R69, R19, 0x20, RZ, 0x3c, !PT ;  /* 0x0000002013457812 */ /* 0x000fe400078e3cff */
[----:B------:R-:W-:Y:S02]  /*6f60*/  F2FP.BF16.PACK_AB R137, R137, R79 ;  /* 0x0000004f8989723e */ /* 0x000fe400000010ff */
[----:B------:R-:W-:Y:S02]  /*6f70*/  F2FP.BF16.PACK_AB R132, R132, R133 ;  /* 0x000000858484723e */ /* 0x000fe400000010ff */
[----:B------:R-:W-:-:S02]  /*6f80*/  F2FP.BF16.PACK_AB R126, R126, R78 ;  /* 0x0000004e7e7e723e */ /* 0x000fc400000010ff */
[----:B------:R-:W-:Y:S01]  /*6f90*/  F2FP.BF16.PACK_AB R127, R127, R136 ;  /* 0x000000887f7f723e */ /* 0x000fe200000010ff */
[----:B------:R-:W-:Y:S04]  /*6fa0*/  STS.U16 [R19], R58 ;  /* 0x0000003a13007388 */ /* 0x000fe80000000400 */
        /* <DEDUP_REMOVED lines=9> */
[----:B---3--:R-:W-:Y:S04]  /*7040*/  STS.U16 [R19+0x5000], R191 ;  /* 0x005000bf13007388 */ /* 0x008fe80000000400 */
[----:B------:R-:W-:Y:S04]  /*7050*/  STS.U16 [R19+0x5800], R199 ;  /* 0x005800c713007388 */ /* 0x000fe80000000400 */
[----:B------:R-:W-:Y:S01]  /*7060*/  STS.U16 [R19+0x6000], R207 ;  /* 0x006000cf13007388 */ /* 0x000fe20000000400 */
[----:B------:R-:W-:-:S02]  /*7070*/  F2FP.BF16.PACK_AB R125, R125, R134 ;  /* 0x000000867d7d723e */ /* 0x000fc400000010ff */
[----:B------:R-:W-:Y:S02]  /*7080*/  F2FP.BF16.PACK_AB R124, R124, R135 ;  /* 0x000000877c7c723e */ /* 0x000fe400000010ff */
[----:B------:R-:W-:Y:S02]  /*7090*/  F2FP.BF16.PACK_AB R100, R100, R119 ;  /* 0x000000776464723e */ /* 0x000fe400000010ff */
[----:B------:R-:W-:Y:S02]  /*70a0*/  F2FP.BF16.PACK_AB R109, R109, R118 ;  /* 0x000000766d6d723e */ /* 0x000fe400000010ff */
[----:B------:R-:W-:Y:S02]  /*70b0*/  F2FP.BF16.PACK_AB R108, R108, R117 ;  /* 0x000000756c6c723e */ /* 0x000fe400000010ff */
[----:B------:R-:W-:Y:S02]  /*70c0*/  F2FP.BF16.PACK_AB R107, R107, R116 ;  /* 0x000000746b6b723e */ /* 0x000fe400000010ff */
[----:B------:R-:W-:-:S02]  /*70d0*/  F2FP.BF16.PACK_AB R105, R105, R115 ;  /* 0x000000736969723e */ /* 0x000fc400000010ff */
[----:B------:R-:W-:Y:S02]  /*70e0*/  F2FP.BF16.PACK_AB R106, R106, R114 ;  /* 0x000000726a6a723e */ /* 0x000fe400000010ff */
[----:B------:R-:W-:Y:S02]  /*70f0*/  F2FP.BF16.PACK_AB R104, R104, R113 ;  /* 0x000000716868723e */ /* 0x000fe400000010ff */
[----:B------:R-:W-:Y:S02]  /*7100*/  F2FP.BF16.PACK_AB R103, R103, R112 ;  /* 0x000000706767723e */ /* 0x000fe400000010ff */
[----:B------:R-:W-:Y:S01]  /*7110*/  F2FP.BF16.PACK_AB R101, R101, R111 ;  /* 0x0000006f6565723e */ /* 0x000fe200000010ff */
[----:B----4-:R-:W-:Y:S04]  /*7120*/  STS.U16 [R19+0x6800], R215 ;  /* 0x006800d713007388 */ /* 0x010fe80000000400 */
[----:B-----5:R-:W-:Y:S01]  /*7130*/  STS.U16 [R19+0x7000], R223 ;  /* 0x007000df13007388 */ /* 0x020fe20000000400 */
[----:B------:R-:W-:-:S03]  /*7140*/  F2FP.BF16.PACK_AB R102, R102, R110 ;  /* 0x0000006e6666723e */ /* 0x000fc600000010ff */
        /* <DEDUP_REMOVED lines=49> */
[----:B------:R-:W-:Y:S04]  /*7460*/  STS [R21+0xc000], R137 ;  /* 0x00c0008915007388 */ /* 0x000fe80000000800 */
        /* <DEDUP_REMOVED lines=15> */
[----:B------:R-:W-:Y:S01]  /*7560*/  BAR.SYNC.DEFER_BLOCKING 0x0 ;  /* 0x0000000000007b1d */ /* 0x000fe20000010000 */
[----:B------:R-:W-:-:S02]  /*7570*/  FMUL R72, R77, R72 ;  /* 0x000000484d487220 */ /* 0x000fc40000400000 */
[C---:B------:R-:W-:Y:S02]  /*7580*/  FMUL R73, R77.reuse, R73 ;  /* 0x000000494d497220 */ /* 0x040fe40000400000 */
[----:B------:R-:W-:Y:S02]  /*7590*/  FMUL R77, R77, R65 ;  /* 0x000000414d4d7220 */ /* 0x000fe40000400000 */
[C---:B------:R-:W-:Y:S02]  /*75a0*/  FMUL R74, R64.reuse, R74 ;  /* 0x0000004a404a7220 */ /* 0x040fe40000400000 */
[C---:B------:R-:W-:Y:S02]  /*75b0*/  FMUL R75, R64.reuse, R75 ;  /* 0x0000004b404b7220 */ /* 0x040fe40000400000 */
[C---:B------:R-:W-:Y:S02]  /*75c0*/  FMUL R78, R64.reuse, R66 ;  /* 0x00000042404e7220 */ /* 0x040fe40000400000 */
[----:B------:R-:W-:Y:S01]  /*75d0*/  FMUL R79, R64, R67 ;  /* 0x00000043404f7220 */ /* 0x000fe20000400000 */
[----:B------:R-:W-:Y:S04]  /*75e0*/  LDSM.16.M88.4 R84, [R33+0xc000] ;  /* 0x00c000002154783b */ /* 0x000fe80000000200 */
[----:B------:R-:W0:Y:S04]  /*75f0*/  LDSM.16.M88.4 R56, [R22] ;  /* 0x000000001638783b */ /* 0x000e280000000200 */
[----:B------:R-:W1:Y:S04]  /*7600*/  LDSM.16.M88.4 R64, [R22+0x4000] ;  /* 0x004000001640783b */ /* 0x000e680000000200 */
[----:B------:R-:W2:Y:S04]  /*7610*/  LDSM.16.M88.4 R80, [R33+0xd000] ;  /* 0x00d000002150783b */ /* 0x000ea80000000200 */
[----:B------:R-:W3:Y:S01]  /*7620*/  LDSM.16.M88.4 R68, [R33+0xe000] ;  /* 0x00e000002144783b */ /* 0x000ee20000000200 */
[----:B------:R-:W-:-:S03]  /*7630*/  FADD R39, -R8, R39 ;  /* 0x0000002708277221 */ /* 0x000fc60000000100 */
[----:B------:R-:W4:Y:S01]  /*7640*/  LDSM.16.M88.4 R96, [R33+0xf000] ;  /* 0x00f000002160783b */ /* 0x000f220000000200 */
[----:B------:R-:W-:Y:S02]  /*7650*/  FADD R18, -R7, R18 ;  /* 0x0000001207127221 */ /* 0x000fe40000000100 */
[----:B------:R-:W-:Y:S02]  /*7660*/  FMUL R39, R39, 1.4426950216293334961 ;  /* 0x3fb8aa3b27277820 */ /* 0x000fe40000400000 */
[----:B------:R-:W-:Y:S01]  /*7670*/  FMUL R18, R18, 1.4426950216293334961 ;  /* 0x3fb8aa3b12127820 */ /* 0x000fe20000400000 */
[----:B------:R-:W-:-:S05]  /*7680*/  LOP3.LUT R135, R33, 0x20, RZ, 0x3c, !PT ;  /* 0x0000002021877812 */ /* 0x000fca00078e3cff */
[----:B------:R-:W5:Y:S01]  /*7690*/  MUFU.EX2 R18, R18 ;  /* 0x0000001200127308 */ /* 0x000f620000000800 */
[----:B------:R-:W2:Y:S04]  /*76a0*/  LDSM.16.M88.4 R104, [R135+0xe000] ;  /* 0x00e000008768783b */ /* 0x000ea80000000200 */
[----:B------:R-:W2:Y:S04]  /*76b0*/  LDSM.16.M88.4 R112, [R135+0xc000] ;  /* 0x00c000008770783b */ /* 0x000ea80000000200 */
[----:B------:R-:W3:Y:S01]  /*76c0*/  LDSM.16.M88.4 R108, [R135+0xd000] ;  /* 0x00d00000876c783b */ /* 0x000ee20000000200 */
[C---:B0-----:R-:W-:Y:S03]  /*76d0*/  HMMA.16816.F32.BF16 R120, R84.reuse, R56, R120 ;  /* 0x000000385478723c */ /* 0x041fe60000041878 */
[----:B------:R-:W0:Y:S05]  /*76e0*/  LDSM.16.M88.4 R92, [R135+0xf000] ;  /* 0x00f00000875c783b */ /* 0x000e2a0000000200 */
[----:B-1----:R-:W-:Y:S07]  /*76f0*/  HMMA.16816.F32.BF16 R88, R84, R64, R88 ;  /* 0x000000405458723c */ /* 0x002fee0000041858 */
[----:B------:R-:W-:-:S02]  /*7700*/  FADD R84, -R9, R41 ;  /* 0x0000002909547221 */ /* 0x000fc40000000100 */
[----:B------:R1:W0:Y:S02]  /*7710*/  MUFU.EX2 R41, R39 ;  /* 0x0000002700297308 */ /* 0x0002240000000800 */
[----:B-1----:R-:W-:-:S06]  /*7720*/  FMUL R39, R84, 1.4426950216293334961 ;  /* 0x3fb8aa3b54277820 */ /* 0x002fcc0000400000 */
[----:B------:R-:W1:Y:S01]  /*7730*/  MUFU.EX2 R39, R39 ;  /* 0x0000002700277308 */ /* 0x000e620000000800 */
[----:B--2---:R-:W-:Y:S01]  /*7740*/  HMMA.16816.F32.BF16 R72, R80, R56, R72 ;  /* 0x000000385048723c */ /* 0x004fe20000041848 */
[C---:B------:R-:W-:Y:S02]  /*7750*/  FMUL R60, R43.reuse, R60 ;  /* 0x0000003c2b3c7220 */ /* 0x040fe40000400000 */
[----:B------:R-:W-:Y:S02]  /*7760*/  FMUL R61, R43, R61 ;  /* 0x0000003d2b3d7220 */ /* 0x000fe40000400000 */
[----:B-----5:R-:W-:-:S03]  /*7770*/  FMUL R62, R18, R62 ;  /* 0x0000003e123e7220 */ /* 0x020fc60000400000 */
[----:B------:R-:W-:Y:S01]  /*7780*/  HMMA.16816.F32.BF16 R76, R80, R64, R76 ;  /* 0x00000040504c723c */ /* 0x000fe2000004184c */
[C---:B------:R-:W-:Y:S02]  /*7790*/  FMUL R63, R18.reuse, R63 ;  /* 0x0000003f123f7220 */ /* 0x040fe40000400000 */
[C---:B0-----:R-:W-:Y:S02]  /*77a0*/  FMUL R100, R41.reuse, R48 ;  /* 0x0000003029647220 */ /* 0x041fe40000400000 */
[----:B------:R-:W-:Y:S02]  /*77b0*/  FMUL R101, R41, R49 ;  /* 0x0000003129657220 */ /* 0x000fe40000400000 */
[C---:B------:R-:W-:Y:S02]  /*77c0*/  FMUL R80, R43.reuse, R52 ;  /* 0x000000342b507220 */ /* 0x040fe40000400000 */
[----:B------:R-:W-:Y:S02]  /*77d0*/  FMUL R81, R43, R53 ;  /* 0x000000352b517220 */ /* 0x000fe40000400000 */
[----:B------:R-:W-:-:S02]  /*77e0*/  FMUL R82, R18, R54 ;  /* 0x0000003612527220 */ /* 0x000fc40000400000 */
[----:B------:R-:W-:Y:S02]  /*77f0*/  FMUL R83, R18, R55 ;  /* 0x0000003712537220 */ /* 0x000fe40000400000 */
[C---:B-1----:R-:W-:Y:S02]  /*7800*/  FMUL R102, R39.reuse, R50 ;  /* 0x0000003227667220 */ /* 0x042fe40000400000 */
[----:B------:R-:W-:Y:S02]  /*7810*/  FMUL R103, R39, R51 ;  /* 0x0000003327677220 */ /* 0x000fe40000400000 */
[C---:B------:R-:W-:Y:S02]  /*7820*/  FMUL R44, R41.reuse, R44 ;  /* 0x0000002c292c7220 */ /* 0x040fe40000400000 */
[----:B------:R-:W-:Y:S02]  /*7830*/  FMUL R45, R41, R45 ;  /* 0x0000002d292d7220 */ /* 0x000fe40000400000 */
[----:B------:R-:W-:-:S02]  /*7840*/  FMUL R46, R39, R46 ;  /* 0x0000002e272e7220 */ /* 0x000fc40000400000 */
[----:B------:R-:W-:Y:S01]  /*7850*/  FMUL R47, R39, R47 ;  /* 0x0000002f272f7220 */ /* 0x000fe20000400000 */
[----:B---3--:R-:W-:Y:S01]  /*7860*/  HMMA.16816.F32.BF16 R80, R68, R56, R80 ;  /* 0x000000384450723c */ /* 0x008fe20000041850 */
[----:B------:R-:W-:Y:S02]  /*7870*/  LOP3.LUT R134, R33, 0x40, RZ, 0x3c, !PT ;  /* 0x0000004021867812 */ /* 0x000fe400078e3cff */
[----:B------:R-:W-:-:S03]  /*7880*/  LOP3.LUT R136, R22, 0x40, RZ, 0x3c, !PT ;  /* 0x0000004016887812 */ /* 0x000fc600078e3cff */
[----:B------:R-:W-:Y:S02]  /*7890*/  LDSM.16.M88.4 R52, [R134+0xe000] ;  /* 0x00e000008634783b */ /* 0x000fe40000000200 */
[----:B------:R-:W-:Y:S02]  /*78a0*/  HMMA.16816.F32.BF16 R68, R68, R64, R60 ;  /* 0x000000404444723c */ /* 0x000fe4000004183c */
[----:B------:R-:W0:Y:S04]  /*78b0*/  LDSM.16.M88.4 R48, [R136] ;  /* 0x000000008830783b */ /* 0x000e280000000200 */
[----:B------:R-:W-:Y:S02]  /*78c0*/  LDSM.16.M88.4 R116, [R134+0xc000] ;  /* 0x00c000008674783b */ /* 0x000fe40000000200 */
[C---:B----4-:R-:W-:Y:S02]  /*78d0*/  HMMA.16816.F32.BF16 R100, R96.reuse, R56, R100 ;  /* 0x000000386064723c */ /* 0x050fe40000041864 */
[----:B------:R-:W-:Y:S04]  /*78e0*/  LDSM.16.M88.4 R84, [R134+0xd000] ;  /* 0x00d000008654783b */ /* 0x000fe80000000200 */
[----:B------:R-:W-:Y:S02]  /*78f0*/  LDSM.16.M88.4 R60, [R134+0xf000] ;  /* 0x00f00000863c783b */ /* 0x000fe40000000200 */
[----:B------:R-:W-:Y:S02]  /*7900*/  HMMA.16816.F32.BF16 R96, R96, R64, R44 ;  /* 0x000000406060723c */ /* 0x000fe4000004182c */
[----:B------:R-:W1:Y:S01]  /*7910*/  LDSM.16.M88.4 R44, [R136+0x4000] ;  /* 0x00400000882c783b */ /* 0x000e620000000200 */
[----:B------:R-:W-:-:S05]  /*7920*/  LOP3.LUT R133, R33, 0x60, RZ, 0x3c, !PT ;  /* 0x0000006021857812 */ /* 0x000fca00078e3cff */
[-C--:B------:R-:W-:Y:S08]  /*7930*/  HMMA.16816.F32.BF16 R80, R104, R58.reuse, R80 ;  /* 0x0000003a6850723c */ /* 0x080ff00000041850 */
[-C--:B------:R-:W-:Y:S08]  /*7940*/  HMMA.16816.F32.BF16 R120, R112, R58.reuse, R120 ;  /* 0x0000003a7078723c */ /* 0x080ff00000041878 */
[----:B------:R-:W-:Y:S08]  /*7950*/  HMMA.16816.F32.BF16 R72, R108, R58, R72 ;  /* 0x0000003a6c48723c */ /* 0x000ff00000041848 */
[-C--:B------:R-:W-:Y:S01]  /*7960*/  HMMA.16816.F32.BF16 R68, R104, R66.reuse, R68 ;  /* 0x000000426844723c */ /* 0x080fe20000041844 */
[----:B------:R-:W2:Y:S07]  /*7970*/  LDSM.16.M88.4 R104, [R133+0xe000] ;  /* 0x00e000008568783b */ /* 0x000eae0000000200 */
[-C--:B------:R-:W-:Y:S01]  /*7980*/  HMMA.16816.F32.BF16 R88, R112, R66.reuse, R88 ;  /* 0x000000427058723c */ /* 0x080fe20000041858 */
[----:B------:R-:W3:Y:S07]  /*7990*/  LDSM.16.M88.4 R112, [R133+0xc000] ;  /* 0x00c000008570783b */ /* 0x000eee0000000200 */
[----:B------:R-:W-:Y:S01]  /*79a0*/  HMMA.16816.F32.BF16 R76, R108, R66, R76 ;  /* 0x000000426c4c723c */ /* 0x000fe2000004184c */
[----:B------:R-:W4:Y:S07]  /*79b0*/  LDSM.16.M88.4 R108, [R133+0xd000] ;  /* 0x00d00000856c783b */ /* 0x000f2e0000000200 */
[C---:B------:R-:W-:Y:S01]  /*79c0*/  HMMA.16816.F32.BF16 R56, R92.reuse, R58, R100 ;  /* 0x0000003a5c38723c */ /* 0x040fe20000041864 */
[----:B------:R-:W5:Y:S07]  /*79d0*/  LDSM.16.M88.4 R100, [R133+0xf000] ;  /* 0x00f000008564783b */ /* 0x000f6e0000000200 */
[----:B------:R-:W-:Y:S01]  /*79e0*/  HMMA.16816.F32.BF16 R64, R92, R66, R96 ;  /* 0x000000425c40723c */ /* 0x000fe20000041860 */
[----:B------:R-:W-:Y:S04]  /*79f0*/  LDSM.16.M88.4 R92, [R33+0xe080] ;  /* 0x00e08000215c783b */ /* 0x000fe80000000200 */
[----:B------:R-:W-:Y:S03]  /*7a00*/  LDSM.16.M88.4 R96, [R33+0xf080] ;  /* 0x00f080002160783b */ /* 0x000fe60000000200 */
[C---:B0-----:R-:W-:Y:S08]  /*7a10*/  HMMA.16816.F32.BF16 R80, R52.reuse, R48, R80 ;  /* 0x000000303450723c */ /* 0x041ff00000041850 */
[----:B-1----:R-:W-:Y:S01]  /*7a20*/  HMMA.16816.F32.BF16 R52, R52, R44, R68 ;  /* 0x0000002c3434723c */ /* 0x002fe20000041844 */
[----:B------:R-:W-:Y:S07]  /*7a30*/  LDSM.16.M88.4 R68, [R22+0x4080] ;  /* 0x004080001644783b */ /* 0x000fee0000000200 */
[-C--:B------:R-:W-:Y:S08]  /*7a40*/  HMMA.16816.F32.BF16 R120, R116, R48.reuse, R120 ;  /* 0x000000307478723c */ /* 0x080ff00000041878 */
[-C--:B------:R-:W-:Y:S08]  /*7a50*/  HMMA.16816.F32.BF16 R72, R84, R48.reuse, R72 ;  /* 0x000000305448723c */ /* 0x080ff00000041848 */
[----:B------:R-:W-:Y:S08]  /*7a60*/  HMMA.16816.F32.BF16 R56, R60, R48, R56 ;  /* 0x000000303c38723c */ /* 0x000ff00000041838 */
[-C--:B------:R-:W-:Y:S01]  /*7a70*/  HMMA.16816.F32.BF16 R116, R116, R44.reuse, R88 ;  /* 0x0000002c7474723c */ /* 0x080fe20000041858 */
[----:B------:R-:W-:Y:S07]  /*7a80*/  LDSM.16.M88.4 R88, [R33+0xd080] ;  /* 0x00d080002158783b */ /* 0x000fee0000000200 */
[-C--:B------:R-:W-:Y:S01]  /*7a90*/  HMMA.16816.F32.BF16 R84, R84, R44.reuse, R76 ;  /* 0x0000002c5454723c */ /* 0x080fe2000004184c */
[----:B------:R-:W-:Y:S07]  /*7aa0*/  LDSM.16.M88.4 R76, [R33+0xc080] ;  /* 0x00c08000214c783b */ /* 0x000fee0000000200 */
[----:B------:R-:W-:Y:S01]  /*7ab0*/  HMMA.16816.F32.BF16 R60, R60, R44, R64 ;  /* 0x0000002c3c3c723c */ /* 0x000fe20000041840 */
[----:B------:R-:W0:Y:S07]  /*7ac0*/  LDSM.16.M88.4 R64, [R22+0x80] ;  /* 0x000080001640783b */ /* 0x000e2e0000000200 */
[C---:B--2---:R-:W-:Y:S08]  /*7ad0*/  HMMA.16816.F32.BF16 R80, R104.reuse, R50, R80 ;  /* 0x000000326850723c */ /* 0x044ff00000041850 */
[----:B------:R-:W-:Y:S01]  /*7ae0*/  HMMA.16816.F32.BF16 R52, R104, R46, R52 ;  /* 0x0000002e6834723c */ /* 0x000fe20000041834 */
[----:B------:R-:W-:Y:S07]  /*7af0*/  LDSM.16.M88.4 R104, [R135+0xc080] ;  /* 0x00c080008768783b */ /* 0x000fee0000000200 */
[-C--:B---3--:R-:W-:Y:S08]  /*7b00*/  HMMA.16816.F32.BF16 R120, R112, R50.reuse, R120 ;  /* 0x000000327078723c */ /* 0x088ff00000041878 */
[-C--:B----4-:R-:W-:Y:S08]  /*7b10*/  HMMA.16816.F32.BF16 R72, R108, R50.reuse, R72 ;  /* 0x000000326c48723c */ /* 0x090ff00000041848 */
[----:B-----5:R-:W-:Y:S01]  /*7b20*/  HMMA.16816.F32.BF16 R56, R100, R50, R56 ;  /* 0x000000326438723c */ /* 0x020fe20000041838 */
[----:B------:R-:W-:Y:S07]  /*7b30*/  LDSM.16.M88.4 R48, [R135+0xf080] ;  /* 0x00f080008730783b */ /* 0x000fee0000000200 */
[-C--:B------:R-:W-:Y:S01]  /*7b40*/  HMMA.16816.F32.BF16 R116, R112, R46.reuse, R116 ;  /* 0x0000002e7074723c */ /* 0x080fe20000041874 */
[----:B------:R-:W-:Y:S07]  /*7b50*/  LDSM.16.M88.4 R112, [R134+0xf080] ;  /* 0x00f080008670783b */ /* 0x000fee0000000200 */
[-C--:B------:R-:W-:Y:S01]  /*7b60*/  HMMA.16816.F32.BF16 R84, R108, R46.reuse, R84 ;  /* 0x0000002e6c54723c */ /* 0x080fe20000041854 */
[----:B------:R-:W-:Y:S07]  /*7b70*/  LDSM.16.M88.4 R108, [R134+0xe080] ;  /* 0x00e08000866c783b */ /* 0x000fee0000000200 */
[----:B------:R-:W-:Y:S01]  /*7b80*/  HMMA.16816.F32.BF16 R60, R100, R46, R60 ;  /* 0x0000002e643c723c */ /* 0x000fe2000004183c */
[----:B------:R-:W1:Y:S04]  /*7b90*/  LDSM.16.M88.4 R44, [R135+0xe080] ;  /* 0x00e08000872c783b */ /* 0x000e680000000200 */
[----:B------:R-:W2:Y:S03]  /*7ba0*/  LDSM.16.M88.4 R100, [R135+0xd080] ;  /* 0x00d080008764783b */ /* 0x000ea60000000200 */
[C---:B0-----:R-:W-:Y:S08]  /*7bb0*/  HMMA.16816.F32.BF16 R80, R92.reuse, R64, R80 ;  /* 0x000000405c50723c */ /* 0x041ff00000041850 */
[----:B------:R-:W-:Y:S01]  /*7bc0*/  HMMA.16816.F32.BF16 R52, R92, R68, R52 ;  /* 0x000000445c34723c */ /* 0x000fe20000041834 */
[----:B------:R-:W-:Y:S07]  /*7bd0*/  LDSM.16.M88.4 R92, [R134+0xc080] ;  /* 0x00c08000865c783b */ /* 0x000fee0000000200 */
[-C--:B------:R-:W-:Y:S08]  /*7be0*/  HMMA.16816.F32.BF16 R120, R76, R64.reuse, R120 ;  /* 0x000000404c78723c */ /* 0x080ff00000041878 */
[-C--:B------:R-:W-:Y:S08]  /*7bf0*/  HMMA.16816.F32.BF16 R72, R88, R64.reuse, R72 ;  /* 0x000000405848723c */ /* 0x080ff00000041848 */
[----:B------:R-:W-:Y:S08]  /*7c00*/  HMMA.16816.F32.BF16 R56, R96, R64, R56 ;  /* 0x000000406038723c */ /* 0x000ff00000041838 */
[-C--:B------:R-:W-:Y:S01]  /*7c10*/  HMMA.16816.F32.BF16 R116, R76, R68.reuse, R116 ;  /* 0x000000444c74723c */ /* 0x080fe20000041874 */
[----:B------:R-:W0:Y:S07]  /*7c20*/  LDSM.16.M88.4 R76, [R136+0x80] ;  /* 0x00008000884c783b */ /* 0x000e2e0000000200 */
[-C--:B------:R-:W-:Y:S01]  /*7c30*/  HMMA.16816.F32.BF16 R84, R88, R68.reuse, R84 ;  /* 0x000000445854723c */ /* 0x080fe20000041854 */
[----:B------:R-:W3:Y:S07]  /*7c40*/  LDSM.16.M88.4 R88, [R136+0x4080] ;  /* 0x004080008858783b */ /* 0x000eee0000000200 */
[----:B------:R-:W-:Y:S01]  /*7c50*/  HMMA.16816.F32.BF16 R60, R96, R68, R60 ;  /* 0x00000044603c723c */ /* 0x000fe2000004183c */
[----:B------:R-:W4:Y:S07]  /*7c60*/  LDSM.16.M88.4 R96, [R134+0xd080] ;  /* 0x00d080008660783b */ /* 0x000f2e0000000200 */
[C---:B-1----:R-:W-:Y:S01]  /*7c70*/  HMMA.16816.F32.BF16 R80, R44.reuse, R66, R80 ;  /* 0x000000422c50723c */ /* 0x042fe20000041850 */
[----:B------:R-:W1:Y:S07]  /*7c80*/  S2R R124, SR_CTAID.X ;  /* 0x00000000007c7919 */ /* 0x000e6e0000002500 */
[----:B------:R-:W-:Y:S01]  /*7c90*/  HMMA.16816.F32.BF16 R52, R44, R70, R52 ;  /* 0x000000462c34723c */ /* 0x000fe20000041834 */
[----:B------:R-:W-:Y:S07]  /*7ca0*/  LDSM.16.M88.4 R44, [R133+0xf080] ;  /* 0x00f08000852c783b */ /* 0x000fee0000000200 */
[-C--:B------:R-:W-:Y:S08]  /*7cb0*/  HMMA.16816.F32.BF16 R120, R104, R66.reuse, R120 ;  /* 0x000000426878723c */ /* 0x080ff00000041878 */
[-C--:B--2---:R-:W-:Y:S08]  /*7cc0*/  HMMA.16816.F32.BF16 R72, R100, R66.reuse, R72 ;  /* 0x000000426448723c */ /* 0x084ff00000041848 */
[----:B------:R-:W-:Y:S01]  /*7cd0*/  HMMA.16816.F32.BF16 R56, R48, R66, R56 ;  /* 0x000000423038723c */ /* 0x000fe20000041838 */
[----:B------:R-:W-:Y:S07]  /*7ce0*/  LDSM.16.M88.4 R64, [R133+0xd080] ;  /* 0x00d080008540783b */ /* 0x000fee0000000200 */
[-C--:B------:R-:W-:Y:S08]  /*7cf0*/  HMMA.16816.F32.BF16 R116, R104, R70.reuse, R116 ;  /* 0x000000466874723c */ /* 0x080ff00000041874 */
[-C--:B------:R-:W-:Y:S08]  /*7d00*/  HMMA.16816.F32.BF16 R84, R100, R70.reuse, R84 ;  /* 0x000000466454723c */ /* 0x080ff00000041854 */
[----:B------:R-:W-:Y:S01]  /*7d10*/  HMMA.16816.F32.BF16 R60, R48, R70, R60 ;  /* 0x00000046303c723c */ /* 0x000fe2000004183c */
[----:B------:R-:W2:Y:S04]  /*7d20*/  LDSM.16.M88.4 R48, [R133+0xe080] ;  /* 0x00e080008530783b */ /* 0x000ea80000000200 */
[----:B------:R-:W5:Y:S03]  /*7d30*/  LDSM.16.M88.4 R68, [R133+0xc080] ;  /* 0x00c080008544783b */ /* 0x000f660000000200 */
[----:B0-----:R-:W-:Y:S01]  /*7d40*/  HMMA.16816.F32.BF16 R80, R108, R76, R80 ;  /* 0x0000004c6c50723c */ /* 0x001fe20000041850 */
[----:B-1----:R-:W-:-:S07]  /*7d50*/  IMAD.SHL.U32 R124, R124, 0x40, RZ ;  /* 0x000000407c7c7824 */ /* 0x002fce00078e00ff */
[----:B---3--:R-:W-:Y:S01]  /*7d60*/  HMMA.16816.F32.BF16 R108, R108, R88, R52 ;  /* 0x000000586c6c723c */ /* 0x008fe20000041834 */
[----:B------:R-:W-:-:S07]  /*7d70*/  UIADD3 UR4, UR4, 0x80, URZ ;  /* 0x0000008004047890 */ /* 0x000fce000fffe03f */
[-C--:B------:R-:W-:Y:S08]  /*7d80*/  HMMA.16816.F32.BF16 R120, R92, R76.reuse, R120 ;  /* 0x0000004c5c78723c */ /* 0x080ff00000041878 */
[-C--:B----4-:R-:W-:Y:S08]  /*7d90*/  HMMA.16816.F32.BF16 R72, R96, R76.reuse, R72 ;  /* 0x0000004c6048723c */ /* 0x090ff00000041848 */
[----:B------:R-:W-:Y:S08]  /*7da0*/  HMMA.16816.F32.BF16 R56, R112, R76, R56 ;  /* 0x0000004c7038723c */ /* 0x000ff00000041838 */
[-C--:B------:R-:W-:Y:S08]  /*7db0*/  HMMA.16816.F32.BF16 R116, R92, R88.reuse, R116 ;  /* 0x000000585c74723c */ /* 0x080ff00000041874 */
[-C--:B------:R-:W-:Y:S08]  /*7dc0*/  HMMA.16816.F32.BF16 R84, R96, R88.reuse, R84 ;  /* 0x000000586054723c */ /* 0x080ff00000041854 */
[----:B------:R-:W-:Y:S01]  /*7dd0*/  HMMA.16816.F32.BF16 R112, R112, R88, R60 ;  /* 0x000000587070723c */ /* 0x000fe2000004183c */
[----:B------:R-:W-:-:S04]  /*7de0*/  IADD3 R124, R124, 0x40, RZ ;  /* 0x000000407c7c7810 */ /* 0x000fc80007ffe0ff */
[----:B------:R-:W-:Y:S01]  /*7df0*/  ISETP.LE.AND P2, PT, R124, UR4, PT ;  /* 0x000000047c007c0c */ /* 0x000fe2000bf43270 */
[----:B------:R-:W-:Y:S02]  /*7e00*/  IMAD.MOV.U32 R43, RZ, RZ, 0x80 ;  /* 0x00000080ff2b7424 */ /* 0x000fe400078e00ff */
[----:B--2---:R-:W-:Y:S01]  /*7e10*/  HMMA.16816.F32.BF16 R52, R48, R78, R80 ;  /* 0x0000004e3034723c */ /* 0x004fe20000041850 */
[----:B------:R-:W-:Y:S01]  /*7e20*/  FFMA R17, R18, R17, R23 ;  /* 0x0000001112117223 */ /* 0x000fe20000000017 */
[----:B------:R-:W-:Y:S01]  /*7e30*/  MOV R148, R2 ;  /* 0x0000000200947202 */ /* 0x000fe20000000f00 */
[----:B------:R-:W-:-:S05]  /*7e40*/  IMAD R16, R43, c[0x0][0x1b4], R16 ;  /* 0x00006d002b107a24 */ /* 0x000fca00078e0210 */
[----:B------:R-:W-:Y:S01]  /*7e50*/  HMMA.16816.F32.BF16 R60, R48, R90, R108 ;  /* 0x0000005a303c723c */ /* 0x000fe2000004186c */
[----:B------:R-:W-:Y:S02]  /*7e60*/  IMAD R24, R43, c[0x0][0x1a4], R24 ;  /* 0x000069002b187a24 */ /* 0x000fe400078e0218 */
[----:B------:R-:W-:Y:S02]  /*7e70*/  FFMA R42, R41, R42, R14 ;  /* 0x0000002a292a7223 */ /* 0x000fe4000000000e */
[----:B------:R-:W-:-:S03]  /*7e80*/  FFMA R40, R39, R40, R15 ;  /* 0x0000002827287223 */ /* 0x000fc6000000000f */
[----:B-----5:R-:W-:Y:S01]  /*7e90*/  HMMA.16816.F32.BF16 R120, R68, R78, R120 ;  /* 0x0000004e4478723c */ /* 0x020fe20000041878 */
[----:B------:R-:W-:Y:S01]  /*7ea0*/  IMAD.MOV.U32 R43, RZ, RZ, R3 ;  /* 0x000000ffff2b7224 */ /* 0x000fe200078e0003 */
[----:B------:R-:W-:Y:S01]  /*7eb0*/  MOV R15, R5 ;  /* 0x00000005000f7202 */ /* 0x000fe20000000f00 */
[----:B------:R-:W-:Y:S01]  /*7ec0*/  IMAD.MOV.U32 R23, RZ, RZ, R4 ;  /* 0x000000ffff177224 */ /* 0x000fe200078e0004 */
[----:B------:R-:W-:-:S04]  /*7ed0*/  MOV R39, R8 ;  /* 0x0000000800277202 */ /* 0x000fc80000000f00 */
[----:B------:R-:W-:Y:S01]  /*7ee0*/  HMMA.16816.F32.BF16 R72, R64, R78, R72 ;  /* 0x0000004e4048723c */ /* 0x000fe20000041848 */
[----:B------:R-:W-:Y:S02]  /*7ef0*/  IMAD.MOV.U32 R14, RZ, RZ, R6 ;  /* 0x000000ffff0e7224 */ /* 0x000fe400078e0006 */
[----:B------:R-:W-:-:S05]  /*7f00*/  IMAD.MOV.U32 R18, RZ, RZ, R7 ;  /* 0x000000ffff127224 */ /* 0x000fca00078e0007 */
[----:B------:R-:W-:Y:S01]  /*7f10*/  HMMA.16816.F32.BF16 R48, R44, R78, R56 ;  /* 0x0000004e2c30723c */ /* 0x000fe20000041838 */
[----:B------:R-:W-:-:S07]  /*7f20*/  IMAD.MOV.U32 R41, RZ, RZ, R9 ;  /* 0x000000ffff297224 */ /* 0x000fce00078e0009 */
[-C--:B------:R-:W-:Y:S08]  /*7f30*/  HMMA.16816.F32.BF16 R68, R68, R90.reuse, R116 ;  /* 0x0000005a4444723c */ /* 0x080ff00000041874 */
[-C--:B------:R-:W-:Y:S08]  /*7f40*/  HMMA.16816.F32.BF16 R64, R64, R90.reuse, R84 ;  /* 0x0000005a4040723c */ /* 0x080ff00000041854 */
[----:B------:R-:W-:Y:S01]  /*7f50*/  HMMA.16816.F32.BF16 R44, R44, R90, R112 ;  /* 0x0000005a2c2c723c */ /* 0x000fe20000041870 */
[----:B------:R-:W-:Y:S01]  /*7f60*/  @P2 CALL.REL.NOINC `(.L_x_0) ;  /* 0x0000001000002944 */ /* 0x000fe20003c00000 */
[----:B------:R-:W-:Y:S06]  /*7f70*/  BRA `(.L_x_1) ;  /* 0xffffb47000007947 */ /* 0x000fec000383ffff */
.L_x_0:
[----:B------:R-:W0:Y:S01]  /*7f80*/  S2R R58, SR_TID.X ;  /* 0x00000000003a7919 */ /* 0x000e220000002100 */
[----:B------:R-:W-:Y:S01]  /*7f90*/  IMAD.MOV.U32 R118, RZ, RZ, c[0x0][0x1c8] ;  /* 0x00007200ff767624 */ /* 0x000fe200078e00ff */
[----:B------:R-:W-:Y:S01]  /*7fa0*/  MOV R119, R10 ;  /* 0x0000000a00777202 */ /* 0x000fe20000000f00 */
[----:B------:R-:W-:Y:S01]  /*7fb0*/  IMAD.MOV.U32 R162, RZ, RZ, R0 ;  /* 0x000000ffffa27224 */ /* 0x000fe200078e0000 */
[----:B------:R-:W1:Y:S01]  /*7fc0*/  S2R R57, SR_TID.X ;  /* 0x0000000000397919 */ /* 0x000e620000002100 */
[----:B------:R-:W-:Y:S01]  /*7fd0*/  IMAD.MOV.U32 R127, RZ, RZ, R52 ;  /* 0x000000ffff7f7224 */ /* 0x000fe200078e0034 */
[C---:B------:R-:W-:Y:S01]  /*7fe0*/  FSETP.GEU.AND P6, PT, R119.reuse, 1.175494350822287508e-38, PT ;  /* 0x008000007700780b */ /* 0x040fe20003fce000 */
[----:B------:R-:W-:Y:S01]  /*7ff0*/  FMUL R52, R119, 8388608 ;  /* 0x4b00000077347820 */ /* 0x000fe20000400000 */
[----:B------:R-:W2:Y:S01]  /*8000*/  S2R R141, SR_TID.X ;  /* 0x00000000008d7919 */ /* 0x000ea20000002100 */
[----:B------:R-:W-:Y:S01]  /*8010*/  MOV R158, R123 ;  /* 0x0000007b009e7202 */ /* 0x000fe20000000f00 */
[----:B------:R-:W-:Y:S01]  /*8020*/  IMAD.MOV.U32 R123, RZ, RZ, R60 ;  /* 0x000000ffff7b7224 */ /* 0x000fe200078e003c */
[----:B------:R-:W-:Y:S01]  /*8030*/  MOV R125, R53 ;  /* 0x00000035007d7202 */ /* 0x000fe20000000f00 */
[----:B------:R-:W3:Y:S01]  /*8040*/  S2R R137, SR_CTAID.X ;  /* 0x0000000000897919 */ /* 0x000ee20000002500 */
[----:B------:R-:W-:Y:S01]  /*8050*/  FSEL R52, R52, R119, !P6 ;  /* 0x0000007734347208 */ /* 0x000fe20007000000 */
[----:B------:R-:W-:Y:S01]  /*8060*/  IMAD.MOV.U32 R124, RZ, RZ, R11 ;  /* 0x000000ffff7c7224 */ /* 0x000fe200078e000b */
[----:B------:R-:W-:Y:S01]  /*8070*/  MOV R117, R12 ;  /* 0x0000000c00757202 */ /* 0x000fe20000000f00 */
[----:B------:R-:W4:Y:S01]  /*8080*/  S2R R139, SR_CTAID.Y ;  /* 0x00000000008b7919 */ /* 0x000f220000002600 */
[----:B------:R-:W-:Y:S01]  /*8090*/  IMAD.MOV.U32 R133, RZ, RZ, R121 ;  /* 0x000000ffff857224 */ /* 0x000fe200078e0079 */
[----:B------:R-:W-:Y:S01]  /*80a0*/  MOV R156, R70 ;  /* 0x00000046009c7202 */ /* 0x000fe20000000f00 */
[----:B------:R-:W-:Y:S01]  /*80b0*/  FMUL R53, R124, 8388608 ;  /* 0x4b0000007c357820 */ /* 0x000fe20000400000 */
[----:B------:R-:W-:Y:S01]  /*80c0*/  MOV R70, R40 ;  /* 0x0000002800467202 */ /* 0x000fe20000000f00 */
[----:B------:R-:W-:Y:S01]  /*80d0*/  IMAD.MOV.U32 R121, RZ, RZ, R61 ;  /* 0x000000ffff797224 */ /* 0x000fe200078e003d */
[----:B------:R-:W-:Y:S01]  /*80e0*/  MOV R144, R64 ;  /* 0x0000004000907202 */ /* 0x000fe20000000f00 */
[----:B------:R-:W-:Y:S01]  /*80f0*/  IMAD.MOV.U32 R130, RZ, RZ, R63 ;  /* 0x000000ffff827224 */ /* 0x000fe200078e003f */
[----:B0-----:R-:W-:Y:S01]  /*8100*/  SHF.R.U32.HI R56, RZ, 0x6, R58 ;  /* 0x00000006ff387819 */ /* 0x001fe2000001163a */
[----:B------:R-:W-:Y:S01]  /*8110*/  IMAD.MOV.U32 R115, RZ, RZ, R13 ;  /* 0x000000ffff737224 */ /* 0x000fe200078e000d */
[----:B------:R-:W-:Y:S01]  /*8120*/  MOV R138, R67 ;  /* 0x00000043008a7202 */ /* 0x000fe20000000f00 */
[----:B------:R-:W-:Y:S01]  /*8130*/  IMAD.MOV.U32 R152, RZ, RZ, R72 ;  /* 0x000000ffff987224 */ /* 0x000fe200078e0048 */
[----:B------:R-:W-:Y:S01]  /*8140*/  SGXT.U32 R56, R56, 0x2 ;  /* 0x000000023838781a */ /* 0x000fe20000000000 */
[----:B------:R-:W-:Y:S01]  /*8150*/  IMAD.MOV.U32 R146, RZ, RZ, R75 ;  /* 0x000000ffff927224 */ /* 0x000fe200078e004b */
[C---:B-1----:R-:W-:Y:S01]  /*8160*/  LOP3.LUT R59, R57.reuse, 0x80, RZ, 0xc0, !PT ;  /* 0x00000080393b7812 */ /* 0x042fe200078ec0ff */
[----:B------:R-:W-:Y:S01]  /*8170*/  IMAD.MOV.U32 R75, RZ, RZ, R42 ;  /* 0x000000ffff4b7224 */ /* 0x000fe200078e002a */
[----:B------:R-:W-:Y:S01]  /*8180*/  LOP3.LUT R57, R57, 0xff, RZ, 0xc0, !PT ;  /* 0x000000ff39397812 */ /* 0x000fe200078ec0ff */
[----:B------:R-:W-:Y:S01]  /*8190*/  IMAD R56, R56, c[0x0][0x1c8], RZ ;  /* 0x0000720038387a24 */ /* 0x000fe200078e02ff */
[----:B------:R-:W-:Y:S01]  /*81a0*/  SHF.R.U32.HI R15, RZ, 0x1, R59 ;  /* 0x00000001ff0f7819 */ /* 0x000fe2000001163b */
[----:B------:R-:W-:Y:S01]  /*81b0*/  IMAD.MOV.U32 R148, RZ, RZ, R74 ;  /* 0x000000ffff947224 */ /* 0x000fe200078e004a */
[----:B------:R-:W0:Y:S01]  /*81c0*/  S2R R59, SR_TID.X ;  /* 0x00000000003b7919 */ /* 0x000e220000002100 */
[----:B--2---:R-:W-:Y:S01]  /*81d0*/  SHF.R.S32.HI R14, RZ, 0x3, R141 ;  /* 0x00000003ff0e7819 */ /* 0x004fe2000001148d */
[----:B---3--:R-:W-:Y:S01]  /*81e0*/  IMAD.SHL.U32 R137, R137, 0x40, RZ ;  /* 0x0000004089897824 */ /* 0x008fe200078e00ff */
[----:B------:R-:W-:Y:S01]  /*81f0*/  LEA R21, R118, R56, 0x2 ;  /* 0x0000003876157211 */ /* 0x000fe200078e10ff */
[----:B------:R-:W-:Y:S01]  /*8200*/  IMAD.MOV.U32 R142, RZ, RZ, R65 ;  /* 0x000000ffff8e7224 */ /* 0x000fe200078e0041 */
[----:B------:R-:W-:Y:S01]  /*8210*/  ISETP.GE.U32.AND P0, PT, R57, 0x40, PT ;  /* 0x000000403900780c */ /* 0x000fe20003f06070 */
[----:B------:R-:W-:Y:S01]  /*8220*/  FMUL R13, R70, 8388608 ;  /* 0x4b000000460d7820 */ /* 0x000fe20000400000 */
[----:B------:R-:W-:Y:S01]  /*8230*/  SGXT R14, R14, 0x1 ;  /* 0x000000010e0e781a */ /* 0x000fe20000000200 */
[C---:B------:R-:W-:Y:S01]  /*8240*/  IMAD R22, R118.reuse, 0x4, R21 ;  /* 0x0000000476167824 */ /* 0x040fe200078e0215 */
[--C-:B------:R-:W-:Y:S01]  /*8250*/  SHF.R.S32.HI R16, RZ, 0x4, R141.reuse ;  /* 0x00000004ff107819 */ /* 0x100fe2000001148d */
[----:B------:R-:W-:Y:S01]  /*8260*/  IMAD.MOV.U32 R160, RZ, RZ, R122 ;  /* 0x000000ffffa07224 */ /* 0x000fe200078e007a */
[----:B------:R-:W-:Y:S01]  /*8270*/  LOP3.LUT R18, R15, 0x1040, R14, 0x78, !PT ;  /* 0x000010400f127812 */ /* 0x000fe200078e780e */
[----:B------:R-:W-:Y:S01]  /*8280*/  IMAD R23, R118, 0x4, R22 ;  /* 0x0000000476177824 */ /* 0x000fe200078e0216 */
[----:B------:R-:W-:Y:S01]  /*8290*/  SGXT R16, R16, 0x1 ;  /* 0x000000011010781a */ /* 0x000fe20000000200 */
[----:B------:R-:W-:Y:S01]  /*82a0*/  IMAD.MOV.U32 R122, RZ, RZ, R50 ;  /* 0x000000ffff7a7224 */ /* 0x000fe200078e0032 */
[----:B------:R-:W-:Y:S01]  /*82b0*/  LOP3.LUT R137, R137, 0x3f, R141, 0xf8, !PT ;  /* 0x0000003f89897812 */ /* 0x000fe200078ef88d */
[----:B------:R-:W-:Y:S01]  /*82c0*/  IMAD.MOV.U32 R134, RZ, RZ, R55 ;  /* 0x000000ffff867224 */ /* 0x000fe200078e0037 */
[----:B------:R-:W-:Y:S01]  /*82d0*/  LEA R24, R118, R23, 0x2 ;  /* 0x0000001776187211 */ /* 0x000fe200078e10ff */
[----:B------:R-:W-:Y:S01]  /*82e0*/  IMAD.MOV.U32 R129, RZ, RZ, R69 ;  /* 0x000000ffff817224 */ /* 0x000fe200078e0045 */
[----:B------:R-:W-:Y:S01]  /*82f0*/  LOP3.LUT R16, R16, 0x2004, RZ, 0xc0, !PT ;  /* 0x0000200410107812 */ /* 0x000fe200078ec0ff */
[----:B------:R-:W-:Y:S01]  /*8300*/  FMUL R12, R75, 8388608 ;  /* 0x4b0000004b0c7820 */ /* 0x000fe20000400000 */
[C---:B------:R-:W-:Y:S01]  /*8310*/  LEA R25, R118.reuse, R24, 0x2 ;  /* 0x0000001876197211 */ /* 0x040fe200078e10ff */
[----:B------:R-:W-:Y:S01]  /*8320*/  IMAD.MOV.U32 R140, RZ, RZ, R66 ;  /* 0x000000ffff8c7224 */ /* 0x000fe200078e0042 */
[----:B------:R-:W-:Y:S01]  /*8330*/  MOV R72, R17 ;  /* 0x0000001100487202 */ /* 0x000fe20000000f00 */
[----:B0-----:R-:W-:Y:S01]  /*8340*/  IMAD.SHL.U32 R57, R59, 0x2, RZ ;  /* 0x000000023b397824 */ /* 0x001fe200078e00ff */
[----:B------:R-:W-:Y:S01]  /*8350*/  FSETP.GEU.AND P5, PT, R115, 1.175494350822287508e-38, PT ;  /* 0x008000007300780b */ /* 0x000fe20003fae000 */
[C---:B------:R-:W-:Y:S01]  /*8360*/  IMAD R26, R118.reuse, 0x4, R25 ;  /* 0x00000004761a7824 */ /* 0x040fe200078e0219 */
[----:B------:R-:W-:Y:S01]  /*8370*/  MOV R132, R62 ;  /* 0x0000003e00847202 */ /* 0x000fe20000000f00 */
[----:B------:R-:W-:Y:S01]  /*8380*/  IMAD.SHL.U32 R59, R59, 0x4, RZ ;  /* 0x000000043b3b7824 */ /* 0x000fe200078e00ff */
[----:B------:R-:W-:Y:S01]  /*8390*/  LOP3.LUT R14, R57, 0x3c, RZ, 0xc0, !PT ;  /* 0x0000003c390e7812 */ /* 0x000fe200078ec0ff */
[----:B------:R-:W-:Y:S01]  /*83a0*/  IMAD R27, R118, 0x4, R26 ;  /* 0x00000004761b7824 */ /* 0x000fe200078e021a */
[----:B------:R-:W-:Y:S01]  /*83b0*/  LOP3.LUT R57, R58, 0x7, RZ, 0xc0, !PT ;  /* 0x000000073a397812 */ /* 0x000fe200078ec0ff */
[----:B------:R-:W-:Y:S01]  /*83c0*/  IMAD.MOV.U32 R136, RZ, RZ, R54 ;  /* 0x000000ffff887224 */ /* 0x000fe200078e0036 */
[C---:B------:R-:W-:Y:S01]  /*83d0*/  LOP3.LUT R15, R59.reuse, 0x180, RZ, 0xc0, !PT ;  /* 0x000001803b0f7812 */ /* 0x040fe200078ec0ff */
[----:B------:R-:W-:Y:S01]  /*83e0*/  IMAD R28, R118, 0x4, R27 ;  /* 0x00000004761c7824 */ /* 0x000fe200078e021b */
[----:B------:R-:W-:Y:S01]  /*83f0*/  LOP3.LUT R19, R59, 0x80, RZ, 0xc0, !PT ;  /* 0x000000803b137812 */ /* 0x000fe200078ec0ff */
[----:B------:R-:W-:Y:S01]  /*8400*/  IMAD.MOV.U32 R128, RZ, RZ, R48 ;  /* 0x000000ffff807224 */ /* 0x000fe200078e0030 */
[----:B------:R-:W-:Y:S01]  /*8410*/  LOP3.LUT R58, R58, 0xe0, RZ, 0xc0, !PT ;  /* 0x000000e03a3a7812 */ /* 0x000fe200078ec0ff */
[C---:B------:R-:W-:Y:S01]  /*8420*/  IMAD R15, R57.reuse, 0x8, R15 ;  /* 0x00000008390f7824 */ /* 0x040fe200078e020f */
[----:B------:R-:W-:Y:S01]  /*8430*/  LEA R29, R118, R28, 0x2 ;  /* 0x0000001c761d7211 */ /* 0x000fe200078e10ff */
[----:B------:R-:W-:Y:S01]  /*8440*/  IMAD R32, R57, 0x10, R19 ;  /* 0x0000001039207824 */ /* 0x000fe200078e0213 */
[----:B------:R-:W-:Y:S01]  /*8450*/  SHF.R.U32.HI R19, RZ, 0x1, R141 ;  /* 0x00000001ff137819 */ /* 0x000fe2000001168d */
[----:B------:R-:W-:Y:S01]  /*8460*/  IMAD.MOV.U32 R126, RZ, RZ, R49 ;  /* 0x000000ffff7e7224 */ /* 0x000fe200078e0031 */
[----:B------:R-:W-:Y:S01]  /*8470*/  IADD3 R16, R16, R18, R15 ;  /* 0x0000001210107210 */ /* 0x000fe20007ffe00f */
[----:B------:R-:W-:Y:S01]  /*8480*/  IMAD R30, R118, 0x4, R29 ;  /* 0x00000004761e7824 */ /* 0x000fe200078e021d */
[----:B------:R-:W-:Y:S01]  /*8490*/  LEA R33, R58, R14, 0x4 ;  /* 0x0000000e3a217211 */ /* 0x000fe200078e20ff */
[----:B----4-:R-:W-:Y:S01]  /*84a0*/  IMAD R14, R139, c[0x0][0x1c0], RZ ;  /* 0x000070008b0e7a24 */ /* 0x010fe200078e02ff */
[----:B------:R-:W-:Y:S01]  /*84b0*/  SHF.L.U32 R15, R141, 0x6, RZ ;  /* 0x000000068d0f7819 */ /* 0x000fe200000006ff */
[----:B------:R-:W-:Y:S01]  /*84c0*/  IMAD R18, R137, c[0x0][0x1c4], RZ ;  /* 0x0000710089127a24 */ /* 0x000fe200078e02ff */
[----:B------:R-:W-:Y:S01]  /*84d0*/  LOP3.LUT R41, R19, 0xc, RZ, 0xc0, !PT ;  /* 0x0000000c13297812 */ /* 0x000fe200078ec0ff */
[----:B------:R-:W-:Y:S01]  /*84e0*/  IMAD R31, R118, 0x4, R30 ;  /* 0x00000004761f7824 */ /* 0x000fe200078e021e */
[----:B------:R-:W-:Y:S01]  /*84f0*/  LOP3.LUT R112, R15, 0x40, RZ, 0xc0, !PT ;  /* 0x000000400f707812 */ /* 0x000fe200078ec0ff */
[----:B------:R-:W-:Y:S01]  /*8500*/  IMAD.SHL.U32 R15, R14, 0x2, RZ ;  /* 0x000000020e0f7824 */ /* 0x000fe200078e00ff */
[----:B------:R-:W-:Y:S01]  /*8510*/  SHF.L.U32 R20, R18, 0x1, RZ ;  /* 0x0000000112147819 */ /* 0x000fe200000006ff */
[----:B------:R-:W-:Y:S01]  /*8520*/  IMAD.HI R14, R14, 0x2, RZ ;  /* 0x000000020e0e7827 */ /* 0x000fe200078e02ff */
[----:B------:R-:W-:Y:S01]  /*8530*/  IADD3 R41, R41, R32, RZ ;  /* 0x0000002029297210 */ /* 0x000fe20007ffe0ff */
[----:B------:R-:W-:Y:S01]  /*8540*/  BAR.SYNC.DEFER_BLOCKING 0x0 ;  /* 0x0000000000007b1d */ /* 0x000fe20000010000 */
[----:B------:R-:W-:Y:S01]  /*8550*/  IADD3 R114, P1, P2, R20, c[0x0][0x178], R15 ;  /* 0x00005e0014727a10 */ /* 0x000fe20007a3e00f */
[----:B------:R-:W-:Y:S01]  /*8560*/  IMAD R32, R118, 0x4, R31 ;  /* 0x0000000476207824 */ /* 0x000fe200078e021f */
[----:B------:R-:W-:Y:S01]  /*8570*/  FSEL R42, RZ, -23, P6 ;  /* 0xc1b80000ff2a7808 */ /* 0x000fe20003000000 */
[----:B------:R-:W-:Y:S01]  /*8580*/  IMAD.HI R19, R18, 0x2, RZ ;  /* 0x0000000212137827 */ /* 0x000fe200078e02ff */
[----:B------:R-:W-:-:S02]  /*8590*/  LEA R20, P3, R22, R114, 0x1 ;  /* 0x0000007216147211 */ /* 0x000fc400078608ff */
[----:B------:R-:W-:Y:S01]  /*85a0*/  MOV R135, R120 ;  /* 0x0000007800877202 */ /* 0x000fe20000000f00 */
[----:B------:R-:W-:Y:S01]  /*85b0*/  IMAD.IADD R112, R112, 0x1, R33 ;  /* 0x0000000170707824 */ /* 0x000fe200078e0221 */
[----:B------:R-:W-:Y:S01]  /*85c0*/  IADD3.X R116, R19, c[0x0][0x17c], R14, P1, P2 ;  /* 0x00005f0013747a10 */ /* 0x000fe20000fe440e */
[----:B------:R-:W-:Y:S01]  /*85d0*/  IMAD R33, R118, 0x4, R32 ;  /* 0x0000000476217824 */ /* 0x000fe200078e0220 */
[-C--:B------:R-:W-:Y:S01]  /*85e0*/  LEA R14, P1, R56, R114.reuse, 0x1 ;  /* 0x00000072380e7211 */ /* 0x080fe200078208ff */
[----:B------:R-:W-:Y:S01]  /*85f0*/  IMAD.MOV.U32 R120, RZ, RZ, R51 ;  /* 0x000000ffff787224 */ /* 0x000fe200078e0033 */
[----:B------:R-:W-:Y:S01]  /*8600*/  LEA R18, P2, R21, R114, 0x1 ;  /* 0x0000007215127211 */ /* 0x000fe200078408ff */
[----:B------:R-:W-:Y:S01]  /*8610*/  IMAD.MOV.U32 R154, RZ, RZ, R71 ;  /* 0x000000ffff9a7224 */ /* 0x000fe200078e0047 */
[----:B------:R-:W-:Y:S01]  /*8620*/  LEA R34, R118, R33, 0x2 ;  /* 0x0000002176227211 */ /* 0x000fe200078e10ff */
[----:B------:R-:W-:Y:S01]  /*8630*/  IMAD.MOV.U32 R131, RZ, RZ, R68 ;  /* 0x000000ffff837224 */ /* 0x000fe200078e0044 */
[----:B------:R-:W-:-:S02]  /*8640*/  LEA.HI.X.SX32 R15, R56, R116, 0x1, P1 ;  /* 0x00000074380f7211 */ /* 0x000fc400008f0eff */
[----:B------:R-:W-:Y:S02]  /*8650*/  LEA.HI.X.SX32 R19, R21, R116, 0x1, P2 ;  /* 0x0000007415137211 */ /* 0x000fe400010f0eff */
[C---:B------:R-:W-:Y:S02]  /*8660*/  LEA R84, P1, R23.reuse, R114, 0x1 ;  /* 0x0000007217547211 */ /* 0x040fe400078208ff */
[-C--:B------:R-:W-:Y:S01]  /*8670*/  LEA.HI.X.SX32 R21, R22, R116.reuse, 0x1, P3 ;  /* 0x0000007416157211 */ /* 0x080fe200018f0eff */
[----:B------:R-:W-:Y:S01]  /*8680*/  IMAD R22, R118, 0x4, R34 ;  /* 0x0000000476167824 */ /* 0x000fe200078e0222 */
[----:B------:R-:W-:Y:S02]  /*8690*/  LEA.HI.X.SX32 R85, R23, R116, 0x1, P1 ;  /* 0x0000007417557211 */ /* 0x000fe400008f0eff */
[-C--:B------:R-:W-:Y:S01]  /*86a0*/  LEA R88, P1, R24, R114.reuse, 0x1 ;  /* 0x0000007218587211 */ /* 0x080fe200078208ff */
[----:B------:R-:W-:Y:S01]  /*86b0*/  IMAD R23, R118, 0x4, R22 ;  /* 0x0000000476177824 */ /* 0x000fe200078e0216 */
[----:B------:R-:W-:-:S02]  /*86c0*/  LEA R92, P2, R25, R114, 0x1 ;  /* 0x00000072195c7211 */ /* 0x000fc400078408ff */
[----:B------:R-:W-:Y:S02]  /*86d0*/  LEA.HI.X.SX32 R89, R24, R116, 0x1, P1 ;  /* 0x0000007418597211 */ /* 0x000fe400008f0eff */
[----:B------:R-:W-:Y:S02]  /*86e0*/  LEA R24, R118, R23, 0x2 ;  /* 0x0000001776187211 */ /* 0x000fe400078e10ff */
[----:B------:R-:W-:Y:S02]  /*86f0*/  LEA R94, P3, R26, R114, 0x1 ;  /* 0x000000721a5e7211 */ /* 0x000fe400078608ff */
[-C--:B------:R-:W-:Y:S01]  /*8700*/  LEA.HI.X.SX32 R93, R25, R116.reuse, 0x1, P2 ;  /* 0x00000074195d7211 */ /* 0x080fe200010f0eff */
[----:B------:R-:W-:Y:S01]  /*8710*/  IMAD R25, R118, 0x4, R24 ;  /* 0x0000000476197824 */ /* 0x000fe200078e0218 */
[----:B------:R-:W-:Y:S02]  /*8720*/  LEA.HI.X.SX32 R95, R26, R116, 0x1, P3 ;  /* 0x000000741a5f7211 */ /* 0x000fe400018f0eff */
[-C--:B------:R-:W-:Y:S01]  /*8730*/  LEA R110, P1, R27, R114.reuse, 0x1 ;  /* 0x000000721b6e7211 */ /* 0x080fe200078208ff */
[----:B------:R-:W-:Y:S01]  /*8740*/  IMAD R26, R118, 0x4, R25 ;  /* 0x00000004761a7824 */ /* 0x000fe200078e0219 */
[----:B------:R-:W-:-:S02]  /*8750*/  LEA R106, P3, R29, R114, 0x1 ;  /* 0x000000721d6a7211 */ /* 0x000fc400078608ff */
[----:B------:R-:W-:Y:S02]  /*8760*/  LEA.HI.X.SX32 R111, R27, R116, 0x1, P1 ;  /* 0x000000741b6f7211 */ /* 0x000fe400008f0eff */
[----:B------:R-:W-:Y:S02]  /*8770*/  LEA R108, P2, R28, R114, 0x1 ;  /* 0x000000721c6c7211 */ /* 0x000fe400078408ff */
[----:B------:R-:W-:Y:S02]  /*8780*/  LEA R27, R118, R26, 0x2 ;  /* 0x0000001a761b7211 */ /* 0x000fe400078e10ff */
[-C--:B------:R-:W-:Y:S02]  /*8790*/  LEA.HI.X.SX32 R107, R29, R116.reuse, 0x1, P3 ;  /* 0x000000741d6b7211 */ /* 0x080fe400018f0eff */
[----:B------:R-:W-:Y:S01]  /*87a0*/  LEA.HI.X.SX32 R109, R28, R116, 0x1, P2 ;  /* 0x000000741c6d7211 */ /* 0x000fe200010f0eff */
[----:B------:R-:W-:Y:S01]  /*87b0*/  IMAD R28, R118, 0x4, R27 ;  /* 0x00000004761c7824 */ /* 0x000fe200078e021b */
[----:B------:R-:W-:-:S02]  /*87c0*/  LEA R100, P3, R32, R114, 0x1 ;  /* 0x0000007220647211 */ /* 0x000fc400078608ff */
[----:B------:R-:W-:Y:S01]  /*87d0*/  LEA R104, P1, R30, R114, 0x1 ;  /* 0x000000721e687211 */ /* 0x000fe200078208ff */
[----:B------:R-:W-:Y:S01]  /*87e0*/  IMAD R29, R118, 0x4, R28 ;  /* 0x00000004761d7824 */ /* 0x000fe200078e021c */
[----:B------:R-:W-:Y:S02]  /*87f0*/  LEA.HI.X.SX32 R101, R32, R116, 0x1, P3 ;  /* 0x0000007420657211 */ /* 0x000fe400018f0eff */
[----:B------:R-:W-:Y:S02]  /*8800*/  LEA R90, P3, R22, R114, 0x1 ;  /* 0x00000072165a7211 */ /* 0x000fe400078608ff */
[----:B------:R-:W-:Y:S02]  /*8810*/  LEA.HI.X.SX32 R105, R30, R116, 0x1, P1 ;  /* 0x000000741e697211 */ /* 0x000fe400008f0eff */
[-C--:B------:R-:W-:Y:S02]  /*8820*/  LEA R102, P2, R31, R114.reuse, 0x1 ;  /* 0x000000721f667211 */ /* 0x080fe400078408ff */
[----:B------:R-:W-:-:S02]  /*8830*/  LEA R98, P1, R33, R114, 0x1 ;  /* 0x0000007221627211 */ /* 0x000fc400078208ff */
[-C--:B------:R-:W-:Y:S02]  /*8840*/  LEA.HI.X.SX32 R91, R22, R116.reuse, 0x1, P3 ;  /* 0x00000074165b7211 */ /* 0x080fe400018f0eff */
[C---:B------:R-:W-:Y:S02]  /*8850*/  LEA R22, R118.reuse, R29, 0x2 ;  /* 0x0000001d76167211 */ /* 0x040fe400078e10ff */
[-C--:B------:R-:W-:Y:S02]  /*8860*/  LEA.HI.X.SX32 R103, R31, R116.reuse, 0x1, P2 ;  /* 0x000000741f677211 */ /* 0x080fe400010f0eff */
[----:B------:R-:W-:Y:S01]  /*8870*/  LEA.HI.X.SX32 R99, R33, R116, 0x1, P1 ;  /* 0x0000007421637211 */ /* 0x000fe200008f0eff */
[----:B------:R-:W-:Y:S01]  /*8880*/  IMAD R30, R118, 0x4, R22 ;  /* 0x00000004761e7824 */ /* 0x000fe200078e0216 */
[-C--:B------:R-:W-:Y:S02]  /*8890*/  LEA R96, P2, R34, R114.reuse, 0x1 ;  /* 0x0000007222607211 */ /* 0x080fe400078408ff */
[----:B------:R-:W-:-:S02]  /*88a0*/  LEA R86, P1, R23, R114, 0x1 ;  /* 0x0000007217567211 */ /* 0x000fc400078208ff */
[-C--:B------:R-:W-:Y:S02]  /*88b0*/  LEA.HI.X.SX32 R97, R34, R116.reuse, 0x1, P2 ;  /* 0x0000007422617211 */ /* 0x080fe400010f0eff */
[----:B------:R-:W-:Y:S01]  /*88c0*/  LEA.HI.X.SX32 R87, R23, R116, 0x1, P1 ;  /* 0x0000007417577211 */ /* 0x000fe200008f0eff */
[----:B------:R-:W-:Y:S01]  /*88d0*/  IMAD R23, R118, 0x4, R30 ;  /* 0x0000000476177824 */ /* 0x000fe200078e021e */
[CC--:B------:R-:W-:Y:S02]  /*88e0*/  LEA R82, P2, R24.reuse, R114.reuse, 0x1 ;  /* 0x0000007218527211 */ /* 0x0c0fe400078408ff */
[----:B------:R-:W-:Y:S02]  /*88f0*/  LEA R80, P3, R25, R114, 0x1 ;  /* 0x0000007219507211 */ /* 0x000fe400078608ff */
[----:B------:R-:W-:Y:S02]  /*8900*/  LEA.HI.X.SX32 R83, R24, R116, 0x1, P2 ;  /* 0x0000007418537211 */ /* 0x000fe400010f0eff */
[----:B------:R-:W-:-:S02]  /*8910*/  LEA R24, R118, R23, 0x2 ;  /* 0x0000001776187211 */ /* 0x000fc400078e10ff */
[----:B------:R-:W-:Y:S02]  /*8920*/  LEA.HI.X.SX32 R81, R25, R116, 0x1, P3 ;  /* 0x0000007419517211 */ /* 0x000fe400018f0eff */
[-C--:B------:R-:W-:Y:S01]  /*8930*/  LEA R78, P1, R26, R114.reuse, 0x1 ;  /* 0x000000721a4e7211 */ /* 0x080fe200078208ff */
[----:B------:R-:W-:Y:S01]  /*8940*/  IMAD R25, R118, 0x4, R24 ;  /* 0x0000000476197824 */ /* 0x000fe200078e0218 */
[C---:B------:R-:W-:Y:S02]  /*8950*/  LEA R76, P2, R27.reuse, R114, 0x1 ;  /* 0x000000721b4c7211 */ /* 0x040fe400078408ff */
[-C--:B------:R-:W-:Y:S02]  /*8960*/  LEA.HI.X.SX32 R79, R26, R116.reuse, 0x1, P1 ;  /* 0x000000741a4f7211 */ /* 0x080fe400008f0eff */
[----:B------:R-:W-:Y:S01]  /*8970*/  LEA.HI.X.SX32 R77, R27, R116, 0x1, P2 ;  /* 0x000000741b4d7211 */ /* 0x000fe200010f0eff */
[----:B------:R-:W-:Y:S01]  /*8980*/  IMAD R27, R118, 0x4, R25 ;  /* 0x00000004761b7824 */ /* 0x000fe200078e0219 */
[----:B------:R-:W-:-:S02]  /*8990*/  LEA R58, P3, R28, R114, 0x1 ;  /* 0x000000721c3a7211 */ /* 0x000fc400078608ff */
[C---:B------:R-:W-:Y:S02]  /*89a0*/  LEA R56, P1, R29.reuse, R114, 0x1 ;  /* 0x000000721d387211 */ /* 0x040fe400078208ff */
[----:B------:R-:W-:Y:S02]  /*89b0*/  LEA.HI.X.SX32 R59, R28, R116, 0x1, P3 ;  /* 0x000000741c3b7211 */ /* 0x000fe400018f0eff */
[----:B------:R-:W-:Y:S02]  /*89c0*/  LEA R38, P2, R22, R114, 0x1 ;  /* 0x0000007216267211 */ /* 0x000fe400078408ff */
[----:B------:R-:W-:Y:S02]  /*89d0*/  LEA.HI.X.SX32 R57, R29, R116, 0x1, P1 ;  /* 0x000000741d397211 */ /* 0x000fe400008f0eff */
[----:B------:R-:W-:Y:S02]  /*89e0*/  LEA R36, P3, R30, R114, 0x1 ;  /* 0x000000721e247211 */ /* 0x000fe400078608ff */
[----:B------:R-:W-:-:S02]  /*89f0*/  LEA R29, R118, R27, 0x2 ;  /* 0x0000001b761d7211 */ /* 0x000fc400078e10ff */
[-C--:B------:R-:W-:Y:S02]  /*8a00*/  LEA.HI.X.SX32 R39, R22, R116.reuse, 0x1, P2 ;  /* 0x0000007416277211 */ /* 0x080fe400010f0eff */
[----:B------:R-:W-:Y:S01]  /*8a10*/  LEA.HI.X.SX32 R37, R30, R116, 0x1, P3 ;  /* 0x000000741e257211 */ /* 0x000fe200018f0eff */
[----:B------:R-:W-:Y:S01]  /*8a20*/  IMAD R43, R118, 0x4, R29 ;  /* 0x00000004762b7824 */ /* 0x000fe200078e021d */
[-C--:B------:R-:W-:Y:S02]  /*8a30*/  LEA R34, P1, R23, R114.reuse, 0x1 ;  /* 0x0000007217227211 */ /* 0x080fe400078208ff */
[-C--:B------:R-:W-:Y:S02]  /*8a40*/  LEA R32, P2, R24, R114.reuse, 0x1 ;  /* 0x0000007218207211 */ /* 0x080fe400078408ff */
[----:B------:R-:W-:Y:S02]  /*8a50*/  LEA R30, P3, R25, R114, 0x1 ;  /* 0x00000072191e7211 */ /* 0x000fe400078608ff */
[-C--:B------:R-:W-:Y:S01]  /*8a60*/  LEA.HI.X.SX32 R35, R23, R116.reuse, 0x1, P1 ;  /* 0x0000007417237211 */ /* 0x080fe200008f0eff */
[----:B------:R-:W-:Y:S01]  /*8a70*/  IMAD R23, R118, 0x4, R43 ;  /* 0x0000000476177824 */ /* 0x000fe200078e022b */
[----:B------:R-:W-:-:S02]  /*8a80*/  LEA.HI.X.SX32 R33, R24, R116, 0x1, P2 ;  /* 0x0000007418217211 */ /* 0x000fc400010f0eff */
[----:B------:R-:W-:Y:S02]  /*8a90*/  LEA.HI.X.SX32 R31, R25, R116, 0x1, P3 ;  /* 0x00000074191f7211 */ /* 0x000fe400018f0eff */
[-C--:B------:R-:W-:Y:S02]  /*8aa0*/  LEA R24, P1, R27, R114.reuse, 0x1 ;  /* 0x000000721b187211 */ /* 0x080fe400078208ff */
[----:B------:R-:W-:Y:S02]  /*8ab0*/  LEA R26, P3, R43, R114, 0x1 ;  /* 0x000000722b1a7211 */ /* 0x000fe400078608ff */
[-C--:B------:R-:W-:Y:S02]  /*8ac0*/  LEA.HI.X.SX32 R25, R27, R116.reuse, 0x1, P1 ;  /* 0x000000741b197211 */ /* 0x080fe400008f0eff */
[----:B------:R-:W-:Y:S01]  /*8ad0*/  LEA.HI.X.SX32 R27, R43, R116, 0x1, P3 ;  /* 0x000000742b1b7211 */ /* 0x000fe200018f0eff */
[C---:B------:R-:W-:Y:S01]  /*8ae0*/  FMUL R43, R162.reuse, 8388608 ;  /* 0x4b000000a22b7820 */ /* 0x040fe20000400000 */
[----:B------:R-:W-:-:S02]  /*8af0*/  FSETP.GEU.AND P1, PT, R162, 1.175494350822287508e-38, PT ;  /* 0x00800000a200780b */ /* 0x000fc40003f2e000 */
[----:B------:R-:W-:Y:S02]  /*8b00*/  LEA R28, P2, R29, R114, 0x1 ;  /* 0x000000721d1c7211 */ /* 0x000fe400078408ff */
[----:B------:R-:W-:Y:S02]  /*8b10*/  FSEL R43, R43, R162, !P1 ;  /* 0x000000a22b2b7208 */ /* 0x000fe40004800000 */
[----:B------:R-:W-:Y:S01]  /*8b20*/  LEA R22, P4, R23, R114, 0x1 ;  /* 0x0000007217167211 */ /* 0x000fe200078808ff */
[----:B------:R-:W-:Y:S01]  /*8b30*/  IMAD.MOV.U32 R114, RZ, RZ, R46 ;  /* 0x000000ffff727224 */ /* 0x000fe200078e002e */
[----:B------:R-:W-:Y:S02]  /*8b40*/  IADD3 R0, R43, -0x3f3504f3, RZ ;  /* 0xc0cafb0d2b007810 */ /* 0x000fe40007ffe0ff */
[----:B------:R-:W-:Y:S02]  /*8b50*/  LEA.HI.X.SX32 R29, R29, R116, 0x1, P2 ;  /* 0x000000741d1d7211 */ /* 0x000fe400010f0eff */
[----:B------:R-:W-:-:S02]  /*8b60*/  LOP3.LUT R60, R0, 0xff800000, RZ, 0xc0, !PT ;  /* 0xff800000003c7812 */ /* 0x000fc400078ec0ff */
[----:B------:R-:W-:Y:S02]  /*8b70*/  IADD3 R0, R52, -0x3f3504f3, RZ ;  /* 0xc0cafb0d34007810 */ /* 0x000fe40007ffe0ff */
[----:B------:R-:W-:Y:S01]  /*8b80*/  FSETP.GEU.AND P2, PT, R124, 1.175494350822287508e-38, PT ;  /* 0x008000007c00780b */ /* 0x000fe20003f4e000 */
[----:B------:R0:W-:Y:S01]  /*8b90*/  I2F R62, R60 ;  /* 0x0000003c003e7306 */ /* 0x0001e20000201400 */
[----:B------:R-:W-:Y:S01]  /*8ba0*/  LOP3.LUT R61, R0, 0xff800000, RZ, 0xc0, !PT ;  /* 0xff800000003d7812 */ /* 0x000fe200078ec0ff */
[----:B------:R-:W-:Y:S01]  /*8bb0*/  FMUL R0, R117, 8388608 ;  /* 0x4b00000075007820 */ /* 0x000fe20000400000 */
[----:B------:R-:W-:Y:S01]  /*8bc0*/  LEA.HI.X.SX32 R23, R23, R116, 0x1, P4 ;  /* 0x0000007417177211 */ /* 0x000fe200020f0eff */
[----:B------:R-:W-:Y:S01]  /*8bd0*/  IMAD.MOV.U32 R116, RZ, RZ, R45 ;  /* 0x000000ffff747224 */ /* 0x000fe200078e002d */
[----:B------:R-:W-:Y:S02]  /*8be0*/  FSEL R53, R53, R124, !P2 ;  /* 0x0000007c35357208 */ /* 0x000fe40005000000 */
[----:B------:R-:W-:Y:S01]  /*8bf0*/  FSETP.GEU.AND P4, PT, R117, 1.175494350822287508e-38, PT ;  /* 0x008000007500780b */ /* 0x000fe20003f8e000 */
[----:B------:R1:W2:Y:S01]  /*8c00*/  I2F R63, R61 ;  /* 0x0000003d003f7306 */ /* 0x0002a20000201400 */
[----:B------:R-:W-:Y:S01]  /*8c10*/  MOV R118, R44 ;  /* 0x0000002c00767202 */ /* 0x000fe20000000f00 */
[----:B0-----:R-:W-:Y:S01]  /*8c20*/  IMAD.IADD R60, R43, 0x1, -R60 ;  /* 0x000000012b3c7824 */ /* 0x001fe200078e0a3c */
[----:B------:R-:W-:-:S02]  /*8c30*/  IADD3 R10, R53, -0x3f3504f3, RZ ;  /* 0xc0cafb0d350a7810 */ /* 0x000fc40007ffe0ff */
[----:B------:R-:W-:Y:S01]  /*8c40*/  FSEL R0, R0, R117, !P4 ;  /* 0x0000007500007208 */ /* 0x000fe20006000000 */
[----:B------:R-:W-:Y:S01]  /*8c50*/  FADD R60, R60, -1 ;  /* 0xbf8000003c3c7421 */ /* 0x000fe20000000000 */
[----:B------:R-:W-:Y:S02]  /*8c60*/  FSEL R44, RZ, -23, P4 ;  /* 0xc1b80000ff2c7808 */ /* 0x000fe40002000000 */
[----:B------:R-:W-:Y:S01]  /*8c70*/  FSETP.GT.AND P4, PT, |R70|, 8.50705917302346158658e+37, PT ;  /* 0x7e8000004600780b */ /* 0x000fe20003f84200 */
[----:B-1----:R-:W-:Y:S01]  /*8c80*/  IMAD.IADD R61, R52, 0x1, -R61 ;  /* 0x00000001343d7824 */ /* 0x002fe200078e0a3d */
[----:B------:R-:W-:Y:S01]  /*8c90*/  LOP3.LUT R64, R10, 0xff800000, RZ, 0xc0, !PT ;  /* 0xff8000000a407812 */ /* 0x000fe200078ec0ff */
[----:B------:R-:W-:Y:S01]  /*8ca0*/  FMUL R10, R115, 8388608 ;  /* 0x4b000000730a7820 */ /* 0x000fe20000400000 */
[----:B------:R-:W-:Y:S01]  /*8cb0*/  IADD3 R11, R0, -0x3f3504f3, RZ ;  /* 0xc0cafb0d000b7810 */ /* 0x000fe20007ffe0ff */
[----:B------:R-:W-:Y:S01]  /*8cc0*/  FADD R61, R61, -1 ;  /* 0xbf8000003d3d7421 */ /* 0x000fe20000000000 */
[----:B------:R-:W-:Y:S01]  /*8cd0*/  FSEL R40, RZ, -23, P2 ;  /* 0xc1b80000ff287808 */ /* 0x000fe20001000000 */
[----:B------:R-:W0:Y:S01]  /*8ce0*/  I2F R65, R64 ;  /* 0x0000004000417306 */ /* 0x000e220000201400 */
[----:B------:R-:W-:Y:S01]  /*8cf0*/  LOP3.LUT R67, R11, 0xff800000, RZ, 0xc0, !PT ;  /* 0xff8000000b437812 */ /* 0x000fe200078ec0ff */
[----:B------:R-:W-:Y:S01]  /*8d00*/  FMUL R11, R72, 8388608 ;  /* 0x4b000000480b7820 */ /* 0x000fe20000400000 */
[----:B------:R-:W-:Y:S01]  /*8d10*/  FSETP.GEU.AND P2, PT, R70, 1.175494350822287508e-38, PT ;  /* 0x008000004600780b */ /* 0x000fe20003f4e000 */
[----:B--2---:R-:W-:Y:S01]  /*8d20*/  FFMA.FTZ R45, R63, 1.1920928955078125e-07, R42 ;  /* 0x340000003f2d7823 */ /* 0x004fe2000001002a */
[----:B------:R-:W-:Y:S01]  /*8d30*/  MOV R74, R47 ;  /* 0x0000002f004a7202 */ /* 0x000fe20000000f00 */
[----:B------:R-:W-:Y:S01]  /*8d40*/  @P4 FMUL R114, R114, 0.25 ;  /* 0x3e80000072724820 */ /* 0x000fe20000400000 */
[----:B------:R-:W-:Y:S01]  /*8d50*/  FSEL R10, R10, R115, !P5 ;  /* 0x000000730a0a7208 */ /* 0x000fe20006800000 */
[----:B------:R-:W-:Y:S01]  /*8d60*/  @P4 FMUL R120, R120, 0.25 ;  /* 0x3e80000078784820 */ /* 0x000fe20000400000 */
[----:B------:R-:W-:Y:S01]  /*8d70*/  FSETP.GEU.AND P3, PT, R72, 1.175494350822287508e-38, PT ;  /* 0x008000004800780b */ /* 0x000fe20003f6e000 */
[----:B------:R-:W-:Y:S01]  /*8d80*/  @P4 FMUL R74, R74, 0.25 ;  /* 0x3e8000004a4a4820 */ /* 0x000fe20000400000 */
[----:B------:R-:W-:Y:S01]  /*8d90*/  FSEL R51, RZ, -23, P5 ;  /* 0xc1b80000ff337808 */ /* 0x000fe20002800000 */
[----:B------:R-:W-:Y:S01]  /*8da0*/  @P4 FMUL R122, R122, 0.25 ;  /* 0x3e8000007a7a4820 */ /* 0x000fe20000400000 */
[----:B------:R-:W-:Y:S01]  /*8db0*/  FSEL R13, R13, R70, !P2 ;  /* 0x000000460d0d7208 */ /* 0x000fe20005000000 */
[----:B------:R1:W2:Y:S01]  /*8dc0*/  I2F R69, R67 ;  /* 0x0000004300457306 */ /* 0x0002a20000201400 */
[C---:B------:R-:W-:Y:S01]  /*8dd0*/  FSETP.GEU.AND P5, PT, |R70|.reuse, 1.175494350822287508e-38, PT ;  /* 0x008000004600780b */ /* 0x040fe20003fae200 */
[----:B------:R-:W-:Y:S01]  /*8de0*/  @P4 FMUL R70, R70, 0.25 ;  /* 0x3e80000046464820 */ /* 0x000fe20000400000 */
[----:B------:R-:W-:Y:S01]  /*8df0*/  IADD3 R55, R10, -0x3f3504f3, RZ ;  /* 0xc0cafb0d0a377810 */ /* 0x000fe20007ffe0ff */
[----:B0-----:R-:W-:Y:S01]  /*8e00*/  FFMA.FTZ R46, R65, 1.1920928955078125e-07, R40 ;  /* 0x34000000412e7823 */ /* 0x001fe20000010028 */
[----:B------:R-:W-:-:S02]  /*8e10*/  FSEL R11, R11, R72, !P3 ;  /* 0x000000480b0b7208 */ /* 0x000fc40005800000 */
[----:B------:R-:W-:Y:S02]  /*8e20*/  FSEL R42, RZ, -23, P3 ;  /* 0xc1b80000ff2a7808 */ /* 0x000fe40001800000 */
[----:B------:R-:W-:Y:S01]  /*8e30*/  FSETP.GT.AND P3, PT, |R75|, 8.50705917302346158658e+37, PT ;  /* 0x7e8000004b00780b */ /* 0x000fe20003f64200 */
[----:B-1----:R-:W-:Y:S01]  /*8e40*/  IMAD.IADD R67, R0, 0x1, -R67 ;  /* 0x0000000100437824 */ /* 0x002fe200078e0a43 */
[----:B------:R-:W-:Y:S02]  /*8e50*/  FSETP.GT.AND P4, PT, |R72|, 8.50705917302346158658e+37, PT ;  /* 0x7e8000004800780b */ /* 0x000fe40003f84200 */
[----:B------:R-:W-:Y:S01]  /*8e60*/  LOP3.LUT R55, R55, 0xff800000, RZ, 0xc0, !PT ;  /* 0xff80000037377812 */ /* 0x000fe200078ec0ff */
[----:B------:R-:W-:Y:S01]  /*8e70*/  @!P5 FMUL R70, R70, 16777216 ;  /* 0x4b8000004646d820 */ /* 0x000fe20000400000 */
[----:B------:R-:W-:Y:S01]  /*8e80*/  FSEL R17, RZ, -23, P1 ;  /* 0xc1b80000ff117808 */ /* 0x000fe20000800000 */
[----:B--2---:R-:W-:Y:S01]  /*8e90*/  FFMA.FTZ R47, R69, 1.1920928955078125e-07, R44 ;  /* 0x34000000452f7823 */ /* 0x004fe2000001002c */
[C---:B------:R-:W-:Y:S01]  /*8ea0*/  FSETP.GEU.AND P1, PT, R75.reuse, 1.175494350822287508e-38, PT ;  /* 0x008000004b00780b */ /* 0x040fe20003f2e000 */
[----:B------:R-:W0:Y:S01]  /*8eb0*/  I2F R66, R55 ;  /* 0x0000003700427306 */ /* 0x000e220000201400 */
[----:B------:R-:W-:Y:S01]  /*8ec0*/  FSEL R40, RZ, -23, P2 ;  /* 0xc1b80000ff287808 */ /* 0x000fe20001000000 */
[----:B------:R-:W-:Y:S01]  /*8ed0*/  FFMA.FTZ R50, R62, 1.1920928955078125e-07, R17 ;  /* 0x340000003e327823 */ /* 0x000fe20000010011 */
[----:B------:R-:W-:Y:S01]  /*8ee0*/  FSEL R12, R12, R75, !P1 ;  /* 0x0000004b0c0c7208 */ /* 0x000fe20004800000 */
[----:B------:R-:W-:Y:S01]  /*8ef0*/  @P3 FMUL R116, R116, 0.25 ;  /* 0x3e80000074743820 */ /* 0x000fe20000400000 */
[----:B------:R-:W-:Y:S01]  /*8f00*/  FSEL R17, RZ, -23, P1 ;  /* 0xc1b80000ff117808 */ /* 0x000fe20000800000 */
[----:B------:R-:W-:Y:S01]  /*8f10*/  @P3 FMUL R118, R118, 0.25 ;  /* 0x3e80000076763820 */ /* 0x000fe20000400000 */
[C---:B------:R-:W-:Y:S01]  /*8f20*/  FSETP.GEU.AND P1, PT, |R75|.reuse, 1.175494350822287508e-38, PT ;  /* 0x008000004b00780b */ /* 0x040fe20003f2e200 */
[----:B------:R-:W-:Y:S01]  /*8f30*/  @P3 FMUL R75, R75, 0.25 ;  /* 0x3e8000004b4b3820 */ /* 0x000fe20000400000 */
[----:B------:R-:W-:Y:S01]  /*8f40*/  FSETP.GEU.AND P2, PT, |R72|, 1.175494350822287508e-38, PT ;  /* 0x008000004800780b */ /* 0x000fe20003f4e200 */
[----:B------:R-:W-:Y:S01]  /*8f50*/  @P3 FMUL R126, R126, 0.25 ;  /* 0x3e8000007e7e3820 */ /* 0x000fe20000400000 */
[----:B------:R-:W-:Y:S01]  /*8f60*/  IADD3 R54, R11, -0x3f3504f3, RZ ;  /* 0xc0cafb0d0b367810 */ /* 0x000fe20007ffe0ff */
[----:B------:R-:W-:Y:S01]  /*8f70*/  @P4 FMUL R72, R72, 0.25 ;  /* 0x3e80000048484820 */ /* 0x000fe20000400000 */
[----:B------:R-:W-:Y:S01]  /*8f80*/  IADD3 R48, R13, -0x3f3504f3, RZ ;  /* 0xc0cafb0d0d307810 */ /* 0x000fe20007ffe0ff */
[----:B------:R-:W-:Y:S01]  /*8f90*/  @P3 FMUL R128, R128, 0.25 ;  /* 0x3e80000080803820 */ /* 0x000fe20000400000 */
[----:B------:R-:W-:Y:S01]  /*8fa0*/  FSETP.GT.AND P3, PT, |R115|, 8.50705917302346158658e+37, PT ;  /* 0x7e8000007300780b */ /* 0x000fe20003f64200 */
[----:B------:R-:W-:Y:S01]  /*8fb0*/  @P4 FMUL R130, R130, 0.25 ;  /* 0x3e80000082824820 */ /* 0x000fe20000400000 */
[----:B------:R-:W-:Y:S01]  /*8fc0*/  LOP3.LUT R54, R54, 0xff800000, RZ, 0xc0, !PT ;  /* 0xff80000036367812 */ /* 0x000fe200078ec0ff */
[----:B------:R-:W-:Y:S01]  /*8fd0*/  @P4 FMUL R132, R132, 0.25 ;  /* 0x3e80000084844820 */ /* 0x000fe20000400000 */
[----:B------:R-:W-:Y:S01]  /*8fe0*/  IADD3 R49, R12, -0x3f3504f3, RZ ;  /* 0xc0cafb0d0c317810 */ /* 0x000fe20007ffe0ff */
[----:B------:R-:W-:Y:S01]  /*8ff0*/  @P4 FMUL R134, R134, 0.25 ;  /* 0x3e80000086864820 */ /* 0x000fe20000400000 */
[----:B------:R-:W1:Y:S01]  /*9000*/  I2F R71, R54 ;  /* 0x0000003600477306 */ /* 0x000e620000201400 */
[----:B------:R-:W-:Y:S01]  /*9010*/  @P4 FMUL R136, R136, 0.25 ;  /* 0x3e80000088884820 */ /* 0x000fe20000400000 */
[----:B------:R-:W-:Y:S01]  /*9020*/  FSETP.GT.AND P4, PT, |R117|, 8.50705917302346158658e+37, PT ;  /* 0x7e8000007500780b */ /* 0x000fe20003f84200 */
[----:B------:R-:W-:Y:S01]  /*9030*/  @!P5 FMUL R74, R74, 16777216 ;  /* 0x4b8000004a4ad820 */ /* 0x000fe20000400000 */
[----:B------:R-:W-:Y:S01]  /*9040*/  FSETP.GEU.AND P6, PT, |R162|, 1.175494350822287508e-38, PT ;  /* 0x00800000a200780b */ /* 0x000fe20003fce200 */
[----:B------:R-:W-:Y:S01]  /*9050*/  @!P5 FMUL R114, R114, 16777216 ;  /* 0x4b8000007272d820 */ /* 0x000fe20000400000 */
[----:B------:R-:W-:Y:S01]  /*9060*/  LOP3.LUT R48, R48, 0xff800000, RZ, 0xc0, !PT ;  /* 0xff80000030307812 */ /* 0x000fe200078ec0ff */
[----:B------:R-:W-:Y:S01]  /*9070*/  @!P5 FMUL R120, R120, 16777216 ;  /* 0x4b8000007878d820 */ /* 0x000fe20000400000 */
[----:B------:R-:W-:Y:S01]  /*9080*/  LOP3.LUT R49, R49, 0xff800000, RZ, 0xc0, !PT ;  /* 0xff80000031317812 */ /* 0x000fe200078ec0ff */
[----:B------:R-:W-:Y:S01]  /*9090*/  @!P5 FMUL R122, R122, 16777216 ;  /* 0x4b8000007a7ad820 */ /* 0x000fe20000400000 */
[----:B------:R-:W-:Y:S01]  /*90a0*/  FSETP.GEU.AND P5, PT, |R115|, 1.175494350822287508e-38, PT ;  /* 0x008000007300780b */ /* 0x000fe20003fae200 */
[----:B0-----:R-:W-:Y:S01]  /*90b0*/  FFMA.FTZ R44, R66, 1.1920928955078125e-07, R51 ;  /* 0x34000000422c7823 */ /* 0x001fe20000010033 */
[----:B------:R-:W-:Y:S01]  /*90c0*/  MOV R150, R73 ;  /* 0x0000004900967202 */ /* 0x000fe20000000f00 */
[----:B------:R-:W0:Y:S01]  /*90d0*/  MUFU.RCP R51, R70 ;  /* 0x0000004600337308 */ /* 0x000e220000001000 */
[----:B------:R-:W-:Y:S01]  /*90e0*/  @!P1 FMUL R75, R75, 16777216 ;  /* 0x4b8000004b4b9820 */ /* 0x000fe20000400000 */
[----:B------:R-:W-:Y:S01]  /*90f0*/  IADD3 R64, R53, -R64, RZ ;  /* 0x8000004035407210 */ /* 0x000fe20007ffe0ff */
[----:B------:R-:W-:Y:S01]  /*9100*/  @!P1 FMUL R116, R116, 16777216 ;  /* 0x4b80000074749820 */ /* 0x000fe20000400000 */
[----:B------:R-:W-:Y:S01]  /*9110*/  IADD3 R55, R10, -R55, RZ ;  /* 0x800000370a377210 */ /* 0x000fe20007ffe0ff */
[----:B------:R-:W-:Y:S01]  /*9120*/  @!P1 FMUL R118, R118, 16777216 ;  /* 0x4b80000076769820 */ /* 0x000fe20000400000 */
[----:B------:R-:W-:Y:S01]  /*9130*/  LOP3.LUT R141, R141, 0x1c, RZ, 0xc0, !PT ;  /* 0x0000001c8d8d7812 */ /* 0x000fe200078ec0ff */
[----:B------:R-:W-:Y:S01]  /*9140*/  @!P1 FMUL R126, R126, 16777216 ;  /* 0x4b8000007e7e9820 */ /* 0x000fe20000400000 */
[----:B------:R-:W2:Y:S01]  /*9150*/  I2F R73, R48 ;  /* 0x0000003000497306 */ /* 0x000ea20000201400 */
[----:B------:R-:W-:Y:S01]  /*9160*/  @!P1 FMUL R128, R128, 16777216 ;  /* 0x4b80000080809820 */ /* 0x000fe20000400000 */
[----:B------:R-:W-:Y:S01]  /*9170*/  FSETP.GEU.AND P1, PT, |R117|, 1.175494350822287508e-38, PT ;  /* 0x008000007500780b */ /* 0x000fe20003f2e200 */
[----:B------:R-:W-:-:S02]  /*9180*/  @P3 FMUL R115, R115, 0.25 ;  /* 0x3e80000073733820 */ /* 0x000fc40000400000 */
[----:B------:R-:W-:Y:S02]  /*9190*/  @P3 FMUL R121, R121, 0.25 ;  /* 0x3e80000079793820 */ /* 0x000fe40000400000 */
[----:B------:R-:W-:Y:S01]  /*91a0*/  @P3 FMUL R123, R123, 0.25 ;  /* 0x3e8000007b7b3820 */ /* 0x000fe20000400000 */
[----:B------:R3:W4:Y:S01]  /*91b0*/  I2F R68, R49 ;  /* 0x0000003100447306 */ /* 0x0007220000201400 */
[----:B------:R-:W-:Y:S02]  /*91c0*/  @P3 FMUL R125, R125, 0.25 ;  /* 0x3e8000007d7d3820 */ /* 0x000fe40000400000 */
[----:B------:R-:W-:Y:S02]  /*91d0*/  @P4 FMUL R117, R117, 0.25 ;  /* 0x3e80000075754820 */ /* 0x000fe40000400000 */
[----:B------:R-:W-:Y:S01]  /*91e0*/  @P3 FMUL R127, R127, 0.25 ;  /* 0x3e8000007f7f3820 */ /* 0x000fe20000400000 */
[----:B------:R-:W-:Y:S01]  /*91f0*/  FSETP.GT.AND P3, PT, |R119|, 8.50705917302346158658e+37, PT ;  /* 0x7e8000007700780b */ /* 0x000fe20003f64200 */
[----:B------:R-:W-:Y:S01]  /*9200*/  @P4 FMUL R138, R138, 0.25 ;  /* 0x3e8000008a8a4820 */ /* 0x000fe20000400000 */
[----:B------:R-:W-:Y:S01]  /*9210*/  MUFU.RCP R65, R75 ;  /* 0x0000004b00417308 */ /* 0x000fe20000001000 */
[----:B------:R-:W-:Y:S01]  /*9220*/  @P4 FMUL R140, R140, 0.25 ;  /* 0x3e8000008c8c4820 */ /* 0x000fe20000400000 */
[----:B---3--:R-:W-:Y:S01]  /*9230*/  IADD3 R49, R12, -R49, RZ ;  /* 0x800000310c317210 */ /* 0x008fe20007ffe0ff */
[----:B------:R-:W-:-:S02]  /*9240*/  @P4 FMUL R146, R146, 0.25 ;  /* 0x3e80000092924820 */ /* 0x000fc40000400000 */
[----:B------:R-:W-:Y:S01]  /*9250*/  @P4 FMUL R148, R148, 0.25 ;  /* 0x3e80000094944820 */ /* 0x000fe20000400000 */
[----:B------:R-:W-:Y:S01]  /*9260*/  FSETP.GT.AND P4, PT, |R162|, 8.50705917302346158658e+37, PT ;  /* 0x7e800000a200780b */ /* 0x000fe20003f84200 */
[----:B------:R-:W-:Y:S02]  /*9270*/  @!P2 FMUL R72, R72, 16777216 ;  /* 0x4b8000004848a820 */ /* 0x000fe40000400000 */
[----:B------:R-:W-:Y:S02]  /*9280*/  @!P2 FMUL R130, R130, 16777216 ;  /* 0x4b8000008282a820 */ /* 0x000fe40000400000 */
[----:B------:R-:W-:Y:S02]  /*9290*/  @!P2 FMUL R132, R132, 16777216 ;  /* 0x4b8000008484a820 */ /* 0x000fe40000400000 */
[----:B------:R-:W-:Y:S02]  /*92a0*/  @!P2 FMUL R134, R134, 16777216 ;  /* 0x4b8000008686a820 */ /* 0x000fe40000400000 */
[----:B------:R-:W-:Y:S01]  /*92b0*/  @!P2 FMUL R136, R136, 16777216 ;  /* 0x4b8000008888a820 */ /* 0x000fe20000400000 */
[----:B------:R-:W-:Y:S01]  /*92c0*/  FSETP.GEU.AND P2, PT, |R119|, 1.175494350822287508e-38, PT ;  /* 0x008000007700780b */ /* 0x000fe20003f4e200 */
[----:B------:R-:W-:-:S02]  /*92d0*/  @!P5 FMUL R115, R115, 16777216 ;  /* 0x4b8000007373d820 */ /* 0x000fc40000400000 */
[----:B------:R-:W-:Y:S02]  /*92e0*/  @!P5 FMUL R121, R121, 16777216 ;  /* 0x4b8000007979d820 */ /* 0x000fe40000400000 */
[----:B------:R-:W-:Y:S02]  /*92f0*/  @!P5 FMUL R123, R123, 16777216 ;  /* 0x4b8000007b7bd820 */ /* 0x000fe40000400000 */
[----:B------:R-:W-:Y:S02]  /*9300*/  @!P5 FMUL R125, R125, 16777216 ;  /* 0x4b8000007d7dd820 */ /* 0x000fe40000400000 */
[----:B------:R-:W-:Y:S01]  /*9310*/  @!P5 FMUL R127, R127, 16777216 ;  /* 0x4b8000007f7fd820 */ /* 0x000fe20000400000 */
[----:B------:R-:W-:Y:S01]  /*9320*/  FSETP.GT.AND P5, PT, |R124|, 8.50705917302346158658e+37, PT ;  /* 0x7e8000007c00780b */ /* 0x000fe20003fa4200 */
[----:B------:R-:W-:Y:S02]  /*9330*/  @!P1 FMUL R117, R117, 16777216 ;  /* 0x4b80000075759820 */ /* 0x000fe40000400000 */
[----:B-1----:R-:W-:-:S02]  /*9340*/  FFMA.FTZ R42, R71, 1.1920928955078125e-07, R42 ;  /* 0x34000000472a7823 */ /* 0x002fc4000001002a */
[----:B0-----:R-:W-:Y:S01]  /*9350*/  FMUL R62, R51, R74 ;  /* 0x0000004a333e7220 */ /* 0x001fe20000400000 */
[----:B------:R-:W0:Y:S01]  /*9360*/  MUFU.RCP R71, R72 ;  /* 0x0000004800477308 */ /* 0x000e220000001000 */
[----:B------:R-:W-:Y:S02]  /*9370*/  @P3 FMUL R119, R119, 0.25 ;  /* 0x3e80000077773820 */ /* 0x000fe40000400000 */
[----:B------:R-:W-:Y:S02]  /*9380*/  @!P1 FMUL R138, R138, 16777216 ;  /* 0x4b8000008a8a9820 */ /* 0x000fe40000400000 */
[----:B------:R-:W-:Y:S02]  /*9390*/  @!P1 FMUL R140, R140, 16777216 ;  /* 0x4b8000008c8c9820 */ /* 0x000fe40000400000 */
[----:B------:R-:W-:Y:S01]  /*93a0*/  @!P1 FMUL R146, R146, 16777216 ;  /* 0x4b80000092929820 */ /* 0x000fe20000400000 */
[----:B------:R-:W1:Y:S01]  /*93b0*/  MUFU.RCP R74, R115 ;  /* 0x00000073004a7308 */ /* 0x000e620000001000 */
[----:B------:R-:W-:Y:S01]  /*93c0*/  @!P1 FMUL R148, R148, 16777216 ;  /* 0x4b80000094949820 */ /* 0x000fe20000400000 */
[----:B------:R-:W-:Y:S01]  /*93d0*/  FSETP.GEU.AND P1, PT, |R124|, 1.175494350822287508e-38, PT ;  /* 0x008000007c00780b */ /* 0x000fe20003f2e200 */
[----:B------:R-:W-:-:S02]  /*93e0*/  @P4 FMUL R162, R162, 0.25 ;  /* 0x3e800000a2a24820 */ /* 0x000fc40000400000 */
[----:B------:R-:W-:Y:S02]  /*93f0*/  @!P2 FMUL R119, R119, 16777216 ;  /* 0x4b8000007777a820 */ /* 0x000fe40000400000 */
[----:B------:R-:W-:Y:S01]  /*9400*/  @!P6 FMUL R162, R162, 16777216 ;  /* 0x4b800000a2a2e820 */ /* 0x000fe20000400000 */
[----:B------:R-:W3:Y:S01]  /*9410*/  MUFU.RCP R115, R117 ;  /* 0x0000007500737308 */ /* 0x000ee20000001000 */
[----:B------:R-:W-:Y:S02]  /*9420*/  FMUL R69, R51, R120 ;  /* 0x0000007833457220 */ /* 0x000fe40000400000 */
[----:B------:R-:W-:Y:S02]  /*9430*/  @P5 FMUL R124, R124, 0.25 ;  /* 0x3e8000007c7c5820 */ /* 0x000fe40000400000 */
[----:B--2---:R-:W-:Y:S01]  /*9440*/  FFMA.FTZ R40, R73, 1.1920928955078125e-07, R40 ;  /* 0x3400000049287823 */ /* 0x004fe20000010028 */
[----:B------:R-:W-:Y:S01]  /*9450*/  F2FP.BF16.PACK_AB R62, R62, R69 ;  /* 0x000000453e3e723e */ /* 0x000fe200000010ff */
[----:B------:R-:W-:Y:S01]  /*9460*/  FMUL R63, R51, R114 ;  /* 0x00000072333f7220 */ /* 0x000fe20000400000 */
[----:B------:R-:W2:Y:S01]  /*9470*/  MUFU.RCP R120, R162 ;  /* 0x000000a200787308 */ /* 0x000ea20000001000 */
[----:B------:R-:W-:Y:S01]  /*9480*/  @!P1 FMUL R124, R124, 16777216 ;  /* 0x4b8000007c7c9820 */ /* 0x000fe20000400000 */
[----:B------:R-:W-:Y:S01]  /*9490*/  LOP3.LUT R69, R112, 0x44, RZ, 0x3c, !PT ;  /* 0x0000004470457812 */ /* 0x000fe200078e3cff */
[----:B----4-:R-:W-:-:S02]  /*94a0*/  FFMA.FTZ R17, R68, 1.1920928955078125e-07, R17 ;  /* 0x3400000044117823 */ /* 0x010fc40000010011 */
[C---:B0-----:R-:W-:Y:S02]  /*94b0*/  FMUL R72, R71.reuse, R130 ;  /* 0x0000008247487220 */ /* 0x041fe40000400000 */
[C---:B------:R-:W-:Y:S01]  /*94c0*/  FMUL R73, R71.reuse, R132 ;  /* 0x0000008447497220 */ /* 0x040fe20000400000 */
[----:B------:R-:W0:Y:S01]  /*94d0*/  MUFU.RCP R119, R119 ;  /* 0x0000007700777308 */ /* 0x000e220000001000 */
[C---:B------:R-:W-:Y:S02]  /*94e0*/  FMUL R113, R71.reuse, R134 ;  /* 0x0000008647717220 */ /* 0x040fe40000400000 */
[----:B------:R-:W-:Y:S02]  /*94f0*/  FMUL R114, R71, R136 ;  /* 0x0000008847727220 */ /* 0x000fe40000400000 */
[----:B------:R-:W-:Y:S01]  /*9500*/  FMUL R68, R51, R122 ;  /* 0x0000007a33447220 */ /* 0x000fe20000400000 */
[----:B------:R-:W-:Y:S01]  /*9510*/  F2FP.BF16.PACK_AB R72, R72, R113 ;  /* 0x000000714848723e */ /* 0x000fe200000010ff */
[----:B------:R-:W-:Y:S01]  /*9520*/  FMUL R66, R65, R118 ;  /* 0x0000007641427220 */ /* 0x000fe20000400000 */
[----:B------:R-:W-:Y:S01]  /*9530*/  F2FP.BF16.PACK_AB R73, R73, R114 ;  /* 0x000000724949723e */ /* 0x000fe200000010ff */
[----:B-1----:R-:W-:Y:S01]  /*9540*/  FMUL R71, R74, R121 ;  /* 0x000000794a477220 */ /* 0x002fe20000400000 */
[----:B------:R-:W-:Y:S01]  /*9550*/  F2FP.BF16.PACK_AB R63, R63, R68 ;  /* 0x000000443f3f723e */ /* 0x000fe200000010ff */
[----:B------:R-:W-:Y:S01]  /*9560*/  @P4 FMUL R129, R129, 0.25 ;  /* 0x3e80000081814820 */ /* 0x000fe20000400000 */
[----:B------:R-:W-:Y:S01]  /*9570*/  LOP3.LUT R68, R112, 0x4, RZ, 0x3c, !PT ;  /* 0x0000000470447812 */ /* 0x000fe200078e3cff */
[----:B---3--:R-:W-:-:S02]  /*9580*/  FMUL R117, R115, R138 ;  /* 0x0000008a73757220 */ /* 0x008fc40000400000 */
[C---:B------:R-:W-:Y:S02]  /*9590*/  FMUL R118, R115.reuse, R140 ;  /* 0x0000008c73767220 */ /* 0x040fe40000400000 */
[C---:B------:R-:W-:Y:S02]  /*95a0*/  FMUL R122, R115.reuse, R146 ;  /* 0x00000092737a7220 */ /* 0x040fe40000400000 */
[----:B------:R-:W-:Y:S02]  /*95b0*/  FMUL R121, R115, R148 ;  /* 0x0000009473797220 */ /* 0x000fe40000400000 */
[----:B------:R-:W-:Y:S01]  /*95c0*/  @P4 FMUL R131, R131, 0.25 ;  /* 0x3e80000083834820 */ /* 0x000fe20000400000 */
[----:B------:R-:W1:Y:S01]  /*95d0*/  MUFU.RCP R115, R124 ;  /* 0x0000007c00737308 */ /* 0x000e620000001000 */
[----:B------:R-:W-:Y:S01]  /*95e0*/  @P4 FMUL R133, R133, 0.25 ;  /* 0x3e80000085854820 */ /* 0x000fe20000400000 */
[----:B------:R-:W-:Y:S01]  /*95f0*/  F2FP.BF16.PACK_AB R118, R118, R121 ;  /* 0x000000797676723e */ /* 0x000fe200000010ff */
[----:B------:R-:W-:Y:S01]  /*9600*/  @P4 FMUL R135, R135, 0.25 ;  /* 0x3e80000087874820 */ /* 0x000fe20000400000 */
[----:B------:R-:W-:Y:S01]  /*9610*/  ISETP.GE.U32.AND P4, PT, R53, 0x7f800000, PT ;  /* 0x7f8000003500780c */ /* 0x000fe20003f86070 */
[----:B------:R-:W-:Y:S01]  /*9620*/  @P3 FMUL R154, R154, 0.25 ;  /* 0x3e8000009a9a3820 */ /* 0x000fe20000400000 */
[----:B------:R-:W-:Y:S01]  /*9630*/  F2FP.BF16.PACK_AB R117, R117, R122 ;  /* 0x0000007a7575723e */ /* 0x000fe200000010ff */
[----:B------:R-:W-:-:S02]  /*9640*/  @P3 FMUL R156, R156, 0.25 ;  /* 0x3e8000009c9c3820 */ /* 0x000fc40000400000 */
[----:B------:R-:W-:Y:S02]  /*9650*/  @P3 FMUL R158, R158, 0.25 ;  /* 0x3e8000009e9e3820 */ /* 0x000fe40000400000 */
[----:B------:R-:W-:Y:S01]  /*9660*/  @P3 FMUL R160, R160, 0.25 ;  /* 0x3e800000a0a03820 */ /* 0x000fe20000400000 */
[----:B------:R-:W-:Y:S01]  /*9670*/  FSETP.NEU.AND P3, PT, R43, RZ, PT ;  /* 0x000000ff2b00720b */ /* 0x000fe20003f6d000 */
[----:B------:R-:W-:Y:S02]  /*9680*/  @!P6 FMUL R129, R129, 16777216 ;  /* 0x4b8000008181e820 */ /* 0x000fe40000400000 */
[----:B------:R-:W-:Y:S02]  /*9690*/  @!P6 FMUL R131, R131, 16777216 ;  /* 0x4b8000008383e820 */ /* 0x000fe40000400000 */
[----:B------:R-:W-:Y:S02]  /*96a0*/  @!P6 FMUL R133, R133, 16777216 ;  /* 0x4b8000008585e820 */ /* 0x000fe40000400000 */
[----:B------:R-:W-:Y:S01]  /*96b0*/  @!P6 FMUL R135, R135, 16777216 ;  /* 0x4b8000008787e820 */ /* 0x000fe20000400000 */
[----:B------:R-:W-:Y:S01]  /*96c0*/  ISETP.GE.U32.AND P6, PT, R52, 0x7f800000, PT ;  /* 0x7f8000003400780c */ /* 0x000fe20003fc6070 */
[----:B------:R-:W-:-:S02]  /*96d0*/  FMUL R51, R65, R116 ;  /* 0x0000007441337220 */ /* 0x000fc40000400000 */
[----:B------:R-:W-:Y:S02]  /*96e0*/  @!P2 FMUL R154, R154, 16777216 ;  /* 0x4b8000009a9aa820 */ /* 0x000fe40000400000 */
[----:B------:R-:W-:Y:S02]  /*96f0*/  @!P2 FMUL R156, R156, 16777216 ;  /* 0x4b8000009c9ca820 */ /* 0x000fe40000400000 */
[----:B------:R-:W-:Y:S02]  /*9700*/  @!P2 FMUL R158, R158, 16777216 ;  /* 0x4b8000009e9ea820 */ /* 0x000fe40000400000 */
[----:B------:R-:W-:Y:S01]  /*9710*/  @!P2 FMUL R160, R160, 16777216 ;  /* 0x4b800000a0a0a820 */ /* 0x000fe20000400000 */
[----:B------:R-:W-:Y:S01]  /*9720*/  FSETP.NEU.AND P2, PT, R52, RZ, PT ;  /* 0x000000ff3400720b */ /* 0x000fe20003f4d000 */
[----:B------:R-:W-:Y:S02]  /*9730*/  FMUL R70, R65, R126 ;  /* 0x0000007e41467220 */ /* 0x000fe40000400000 */
[----:B------:R-:W-:-:S02]  /*9740*/  FMUL R75, R74, R123 ;  /* 0x0000007b4a4b7220 */ /* 0x000fc40000400000 */
[C---:B------:R-:W-:Y:S01]  /*9750*/  FMUL R116, R74.reuse, R125 ;  /* 0x0000007d4a747220 */ /* 0x040fe20000400000 */
[----:B------:R-:W-:Y:S01]  /*9760*/  F2FP.BF16.PACK_AB R51, R51, R70 ;  /* 0x000000463333723e */ /* 0x000fe200000010ff */
[----:B------:R-:W-:Y:S02]  /*9770*/  FMUL R74, R74, R127 ;  /* 0x0000007f4a4a7220 */ /* 0x000fe40000400000 */
[C---:B--2---:R-:W-:Y:S01]  /*9780*/  FMUL R126, R120.reuse, R129 ;  /* 0x00000081787e7220 */ /* 0x044fe20000400000 */
[----:B------:R-:W-:Y:S01]  /*9790*/  F2FP.BF16.PACK_AB R71, R71, R116 ;  /* 0x000000744747723e */ /* 0x000fe200000010ff */
[----:B------:R-:W-:Y:S01]  /*97a0*/  FMUL R65, R65, R128 ;  /* 0x0000008041417220 */ /* 0x000fe20000400000 */
[----:B------:R-:W-:Y:S01]  /*97b0*/  F2FP.BF16.PACK_AB R75, R75, R74 ;  /* 0x0000004a4b4b723e */ /* 0x000fe200000010ff */
[C---:B------:R-:W-:Y:S02]  /*97c0*/  FMUL R127, R120.reuse, R131 ;  /* 0x00000083787f7220 */ /* 0x040fe40000400000 */
[----:B------:R-:W-:Y:S01]  /*97d0*/  FMUL R129, R120, R133 ;  /* 0x0000008578817220 */ /* 0x000fe20000400000 */
[----:B------:R-:W-:Y:S01]  /*97e0*/  F2FP.BF16.PACK_AB R65, R66, R65 ;  /* 0x000000414241723e */ /* 0x000fe200000010ff */
[----:B------:R-:W-:Y:S01]  /*97f0*/  FMUL R132, R120, R135 ;  /* 0x0000008778847220 */ /* 0x000fe20000400000 */
[----:B------:R-:W-:Y:S01]  /*9800*/  LOP3.LUT R66, R112, 0x40, RZ, 0x3c, !PT ;  /* 0x0000004070427812 */ /* 0x000fe200078e3cff */
[C---:B0-----:R-:W-:Y:S01]  /*9810*/  FMUL R123, R119.reuse, R154 ;  /* 0x0000009a777b7220 */ /* 0x041fe20000400000 */
[----:B------:R-:W-:Y:S01]  /*9820*/  F2FP.BF16.PACK_AB R129, R126, R129 ;  /* 0x000000817e81723e */ /* 0x000fe200000010ff */
[----:B------:R-:W-:Y:S01]  /*9830*/  FMUL R125, R119, R156 ;  /* 0x0000009c777d7220 */ /* 0x000fe20000400000 */
[----:B------:R-:W-:Y:S01]  /*9840*/  F2FP.BF16.PACK_AB R127, R127, R132 ;  /* 0x000000847f7f723e */ /* 0x000fe200000010ff */
[C---:B------:R-:W-:Y:S01]  /*9850*/  FMUL R128, R119.reuse, R158 ;  /* 0x0000009e77807220 */ /* 0x040fe20000400000 */
[----:B------:R-:W-:Y:S01]  /*9860*/  STS [R112+0x80], R75 ;  /* 0x0000804b70007388 */ /* 0x000fe20000000800 */
[----:B------:R-:W-:-:S02]  /*9870*/  FMUL R130, R119, R160 ;  /* 0x000000a077827220 */ /* 0x000fc40000400000 */
[----:B------:R-:W-:Y:S01]  /*9880*/  @P5 FMUL R142, R142, 0.25 ;  /* 0x3e8000008e8e5820 */ /* 0x000fe20000400000 */
[----:B------:R-:W-:Y:S01]  /*9890*/  F2FP.BF16.PACK_AB R123, R123, R128 ;  /* 0x000000807b7b723e */ /* 0x000fe200000010ff */
[----:B------:R-:W-:Y:S01]  /*98a0*/  @P5 FMUL R144, R144, 0.25 ;  /* 0x3e80000090905820 */ /* 0x000fe20000400000 */
[----:B------:R-:W-:Y:S01]  /*98b0*/  F2FP.BF16.PACK_AB R125, R125, R130 ;  /* 0x000000827d7d723e */ /* 0x000fe200000010ff */
[----:B------:R-:W-:Y:S01]  /*98c0*/  @P5 FMUL R150, R150, 0.25 ;  /* 0x3e80000096965820 */ /* 0x000fe20000400000 */
[----:B------:R-:W-:Y:S01]  /*98d0*/  STS [R112], R127 ;  /* 0x0000007f70007388 */ /* 0x000fe20000000800 */
[----:B------:R-:W-:Y:S01]  /*98e0*/  @P5 FMUL R152, R152, 0.25 ;  /* 0x3e80000098985820 */ /* 0x000fe20000400000 */
[----:B------:R-:W-:Y:S01]  /*98f0*/  ISETP.GE.U32.AND P5, PT, R0, 0x7f800000, PT ;  /* 0x7f8000000000780c */ /* 0x000fe20003fa6070 */
[----:B------:R-:W-:Y:S01]  /*9900*/  @!P1 FMUL R142, R142, 16777216 ;  /* 0x4b8000008e8e9820 */ /* 0x000fe20000400000 */
[----:B------:R-:W-:Y:S01]  /*9910*/  STS [R112+0x100], R129 ;  /* 0x0001008170007388 */ /* 0x000fe20000000800 */
[----:B------:R-:W-:-:S02]  /*9920*/  @!P1 FMUL R144, R144, 16777216 ;  /* 0x4b80000090909820 */ /* 0x000fc40000400000 */
[----:B------:R-:W-:Y:S01]  /*9930*/  @!P1 FMUL R150, R150, 16777216 ;  /* 0x4b80000096969820 */ /* 0x000fe20000400000 */
[----:B------:R-:W-:Y:S01]  /*9940*/  STS [R112+0x180], R71 ;  /* 0x0001804770007388 */ /* 0x000fe20000000800 */
[----:B------:R-:W-:Y:S01]  /*9950*/  @!P1 FMUL R152, R152, 16777216 ;  /* 0x4b80000098989820 */ /* 0x000fe20000400000 */
[----:B------:R-:W-:Y:S01]  /*9960*/  ISETP.GE.U32.AND P1, PT, R43, 0x7f800000, PT ;  /* 0x7f8000002b00780c */ /* 0x000fe20003f26070 */
[C---:B-1----:R-:W-:Y:S01]  /*9970*/  FMUL R119, R115.reuse, R142 ;  /* 0x0000008e73777220 */ /* 0x042fe20000400000 */
[----:B------:R-:W-:Y:S01]  /*9980*/  STS [R66+0x1000], R125 ;  /* 0x0010007d42007388 */ /* 0x000fe20000000800 */
[C---:B------:R-:W-:Y:S02]  /*9990*/  FMUL R120, R115.reuse, R144 ;  /* 0x0000009073787220 */ /* 0x040fe40000400000 */
[----:B------:R-:W-:Y:S01]  /*99a0*/  FMUL R124, R115, R150 ;  /* 0x00000096737c7220 */ /* 0x000fe20000400000 */
[----:B------:R-:W-:Y:S01]  /*99b0*/  STS [R66+0x1100], R123 ;  /* 0x0011007b42007388 */ /* 0x000fe20000000800 */
[----:B------:R-:W-:-:S02]  /*99c0*/  IMAD.MOV.U32 R70, RZ, RZ, 0x3dc6b27f ;  /* 0x3dc6b27fff467424 */ /* 0x000fc400078e00ff */
[----:B------:R-:W-:Y:S01]  /*99d0*/  FMUL R115, R115, R152 ;  /* 0x0000009873737220 */ /* 0x000fe20000400000 */
[----:B------:R-:W-:Y:S01]  /*99e0*/  STS [R66+0x1080], R73 ;  /* 0x0010804942007388 */ /* 0x000fe20000000800 */
[----:B------:R-:W-:Y:S01]  /*99f0*/  F2FP.BF16.PACK_AB R119, R119, R124 ;  /* 0x0000007c7777723e */ /* 0x000fe200000010ff */
[----:B------:R-:W-:Y:S02]  /*9a00*/  FADD R67, R67, -1 ;  /* 0xbf80000043437421 */ /* 0x000fe40000000000 */
[----:B------:R0:W-:Y:S01]  /*9a10*/  STS [R66+0x1180], R72 ;  /* 0x0011804842007388 */ /* 0x0001e20000000800 */
[----:B------:R-:W-:Y:S01]  /*9a20*/  F2FP.BF16.PACK_AB R115, R120, R115 ;  /* 0x000000737873723e */ /* 0x000fe200000010ff */
[----:B------:R-:W-:Y:S02]  /*9a30*/  FADD R64, R64, -1 ;  /* 0xbf80000040407421 */ /* 0x000fe40000000000 */
[----:B------:R1:W-:Y:S01]  /*9a40*/  STS [R68+0x2180], R51 ;  /* 0x0021803344007388 */ /* 0x0003e20000000800 */
[----:B------:R-:W-:-:S02]  /*9a50*/  IMAD.IADD R54, R11, 0x1, -R54 ;  /* 0x000000010b367824 */ /* 0x000fc400078e0a36 */
[----:B------:R-:W-:Y:S01]  /*9a60*/  FADD R55, R55, -1 ;  /* 0xbf80000037377421 */ /* 0x000fe20000000000 */
[----:B------:R-:W-:Y:S01]  /*9a70*/  STS [R68+0x2000], R115 ;  /* 0x0020007344007388 */ /* 0x000fe20000000800 */
[----:B------:R-:W-:Y:S02]  /*9a80*/  IMAD.IADD R48, R13, 0x1, -R48 ;  /* 0x000000010d307824 */ /* 0x000fe400078e0a30 */
[-C--:B0-----:R-:W-:Y:S01]  /*9a90*/  FFMA.FTZ R66, R67, R70.reuse, -0.16845393180847167969 ;  /* 0xbe2c7f3043427423 */ /* 0x081fe20000010046 */
[----:B------:R-:W-:Y:S01]  /*9aa0*/  STS [R68+0x2100], R119 ;  /* 0x0021007744007388 */ /* 0x000fe20000000800 */
[----:B------:R-:W-:Y:S02]  /*9ab0*/  FADD R49, R49, -1 ;  /* 0xbf80000031317421 */ /* 0x000fe40000000000 */
[----:B-1----:R-:W-:Y:S01]  /*9ac0*/  FFMA.FTZ R51, R60, R70, -0.16845393180847167969 ;  /* 0xbe2c7f303c337423 */ /* 0x002fe20000010046 */
[----:B------:R-:W-:Y:S01]  /*9ad0*/  STS [R68+0x2080], R65 ;  /* 0x0020804144007388 */ /* 0x000fe20000000800 */
[----:B------:R-:W-:-:S02]  /*9ae0*/  FFMA.FTZ R66, R67, R66, 0.1716887056827545166 ;  /* 0x3e2fcf2a43427423 */ /* 0x000fc40000010042 */
[C---:B------:R-:W-:Y:S01]  /*9af0*/  FFMA.FTZ R51, R60.reuse, R51, 0.1716887056827545166 ;  /* 0x3e2fcf2a3c337423 */ /* 0x040fe20000010033 */
[----:B------:R0:W-:Y:S01]  /*9b00*/  STS [R69+0x3180], R62 ;  /* 0x0031803e45007388 */ /* 0x0001e20000000800 */
[C---:B------:R-:W-:Y:S02]  /*9b10*/  FFMA.FTZ R66, R67.reuse, R66, -0.17900948226451873779 ;  /* 0xbe374e4343427423 */ /* 0x040fe40000010042 */
[C---:B------:R-:W-:Y:S01]  /*9b20*/  FFMA.FTZ R51, R60.reuse, R51, -0.17900948226451873779 ;  /* 0xbe374e433c337423 */ /* 0x040fe20000010033 */
[----:B------:R1:W-:Y:S01]  /*9b30*/  STS [R69+0x3080], R63 ;  /* 0x0030803f45007388 */ /* 0x0003e20000000800 */
[C---:B------:R-:W-:Y:S02]  /*9b40*/  FFMA.FTZ R66, R67.reuse, R66, 0.20512372255325317383 ;  /* 0x3e520bf443427423 */ /* 0x040fe40000010042 */
[----:B------:R-:W-:Y:S01]  /*9b50*/  FFMA.FTZ R51, R60, R51, 0.20512372255325317383 ;  /* 0x3e520bf43c337423 */ /* 0x000fe20000010033 */
[----:B------:R-:W-:Y:S01]  /*9b60*/  STS [R69+0x3000], R118 ;  /* 0x0030007645007388 */ /* 0x000fe20000000800 */
[----:B------:R-:W-:-:S02]  /*9b70*/  FFMA.FTZ R66, R67, R66, -0.24046532809734344482 ;  /* 0xbe763c8b43427423 */ /* 0x000fc40000010042 */
[C---:B0-----:R-:W-:Y:S01]  /*9b80*/  FFMA.FTZ R62, R61.reuse, R70, -0.16845393180847167969 ;  /* 0xbe2c7f303d3e7423 */ /* 0x041fe20000010046 */
[----:B------:R0:W-:Y:S01]  /*9b90*/  STS [R69+0x3100], R117 ;  /* 0x0031007545007388 */ /* 0x0001e20000000800 */
[C---:B------:R-:W-:Y:S02]  /*9ba0*/  FFMA.FTZ R51, R60.reuse, R51, -0.24046532809734344482 ;  /* 0xbe763c8b3c337423 */ /* 0x040fe40000010033 */
[C---:B------:R-:W-:Y:S01]  /*9bb0*/  FFMA.FTZ R62, R61.reuse, R62, 0.1716887056827545166 ;  /* 0x3e2fcf2a3d3e7423 */ /* 0x040fe2000001003e */
[----:B------:R-:W-:Y:S01]  /*9bc0*/  BAR.SYNC.DEFER_BLOCKING 0x0 ;  /* 0x0000000000007b1d */ /* 0x000fe20000010000 */
[C---:B------:R-:W-:Y:S02]  /*9bd0*/  FFMA.FTZ R51, R60.reuse, R51, 0.28857114911079406738 ;  /* 0x3e93bf993c337423 */ /* 0x040fe40000010033 */
[----:B------:R-:W-:Y:S02]  /*9be0*/  FFMA.FTZ R62, R61, R62, -0.17900948226451873779 ;  /* 0xbe374e433d3e7423 */ /* 0x000fe4000001003e */
[----:B------:R-:W-:-:S02]  /*9bf0*/  FFMA.FTZ R51, R60, R51, -0.36067417263984680176 ;  /* 0xbeb8aa493c337423 */ /* 0x000fc40000010033 */
[C---:B------:R-:W-:Y:S02]  /*9c00*/  FFMA.FTZ R62, R61.reuse, R62, 0.20512372255325317383 ;  /* 0x3e520bf43d3e7423 */ /* 0x040fe4000001003e */
[C---:B------:R-:W-:Y:S02]  /*9c10*/  FFMA.FTZ R51, R60.reuse, R51, 0.48089820146560668945 ;  /* 0x3ef6384a3c337423 */ /* 0x040fe40000010033 */
[C---:B------:R-:W-:Y:S02]  /*9c20*/  FFMA.FTZ R62, R61.reuse, R62, -0.24046532809734344482 ;  /* 0xbe763c8b3d3e7423 */ /* 0x040fe4000001003e */
[----:B------:R-:W-:Y:S02]  /*9c30*/  FFMA.FTZ R51, R60, R51, -0.72134751081466674805 ;  /* 0xbf38aa3b3c337423 */ /* 0x000fe40000010033 */
[----:B------:R-:W-:Y:S02]  /*9c40*/  FFMA.FTZ R62, R61, R62, 0.28857114911079406738 ;  /* 0x3e93bf993d3e7423 */ /* 0x000fe4000001003e */
[----:B-1----:R-:W-:-:S02]  /*9c50*/  FFMA.FTZ R63, R64, R70, -0.16845393180847167969 ;  /* 0xbe2c7f30403f7423 */ /* 0x002fc40000010046 */
[C---:B------:R-:W-:Y:S02]  /*9c60*/  FFMA.FTZ R62, R61.reuse, R62, -0.36067417263984680176 ;  /* 0xbeb8aa493d3e7423 */ /* 0x040fe4000001003e */
[----:B------:R-:W-:Y:S02]  /*9c70*/  FMUL R51, R60, R51 ;  /* 0x000000333c337220 */ /* 0x000fe40000400000 */
[----:B------:R-:W-:Y:S01]  /*9c80*/  FFMA.FTZ R63, R64, R63, 0.1716887056827545166 ;  /* 0x3e2fcf2a403f7423 */ /* 0x000fe2000001003f */
[----:B------:R-:W-:Y:S01]  /*9c90*/  LDS R65, [R16+0xa00] ;  /* 0x000a000010417984 */ /* 0x000fe20000000800 */
[----:B------:R-:W-:Y:S02]  /*9ca0*/  FFMA.FTZ R62, R61, R62, 0.48089820146560668945 ;  /* 0x3ef6384a3d3e7423 */ /* 0x000fe4000001003e */
[----:B------:R-:W-:Y:S02]  /*9cb0*/  FFMA.FTZ R66, R67, R66, 0.28857114911079406738 ;  /* 0x3e93bf9943427423 */ /* 0x000fe40000010042 */
[----:B------:R-:W-:-:S02]  /*9cc0*/  FMUL R51, R60, R51 ;  /* 0x000000333c337220 */ /* 0x000fc40000400000 */
[----:B------:R-:W-:Y:S02]  /*9cd0*/  FFMA.FTZ R63, R64, R63, -0.17900948226451873779 ;  /* 0xbe374e43403f7423 */ /* 0x000fe4000001003f */
[----:B------:R-:W-:Y:S02]  /*9ce0*/  FFMA.FTZ R62, R61, R62, -0.72134751081466674805 ;  /* 0xbf38aa3b3d3e7423 */ /* 0x000fe4000001003e */
[----:B------:R-:W-:Y:S02]  /*9cf0*/  FFMA.FTZ R66, R67, R66, -0.36067417263984680176 ;  /* 0xbeb8aa4943427423 */ /* 0x000fe40000010042 */
[----:B------:R-:W-:Y:S02]  /*9d00*/  FFMA.FTZ R51, R60, 1.4426950216293334961, R51 ;  /* 0x3fb8aa3b3c337823 */ /* 0x000fe40000010033 */
[----:B------:R-:W-:Y:S02]  /*9d10*/  FFMA.FTZ R63, R64, R63, 0.20512372255325317383 ;  /* 0x3e520bf4403f7423 */ /* 0x000fe4000001003f */
[----:B------:R-:W-:-:S02]  /*9d20*/  FMUL R62, R61, R62 ;  /* 0x0000003e3d3e7220 */ /* 0x000fc40000400000 */
[----:B------:R-:W-:Y:S02]  /*9d30*/  FFMA.FTZ R66, R67, R66, 0.48089820146560668945 ;  /* 0x3ef6384a43427423 */ /* 0x000fe40000010042 */
[----:B------:R-:W-:Y:S02]  /*9d40*/  FADD R50, R50, R51 ;  /* 0x0000003332327221 */ /* 0x000fe40000000000 */
[----:B------:R-:W-:Y:S02]  /*9d50*/  FFMA.FTZ R63, R64, R63, -0.24046532809734344482 ;  /* 0xbe763c8b403f7423 */ /* 0x000fe4000001003f */
[----:B------:R-:W-:Y:S02]  /*9d60*/  FMUL R62, R61, R62 ;  /* 0x0000003e3d3e7220 */ /* 0x000fe40000400000 */
[----:B------:R-:W-:Y:S02]  /*9d70*/  FADD R51, R54, -1 ;  /* 0xbf80000036337421 */ /* 0x000fe40000000000 */
[----:B------:R-:W-:-:S02]  /*9d80*/  FFMA.FTZ R66, R67, R66, -0.72134751081466674805 ;  /* 0xbf38aa3b43427423 */ /* 0x000fc40000010042 */
[-C--:B------:R-:W-:Y:S02]  /*9d90*/  FFMA.FTZ R54, R55, R70.reuse, -0.16845393180847167969 ;  /* 0xbe2c7f3037367423 */ /* 0x080fe40000010046 */
[----:B------:R-:W-:Y:S02]  /*9da0*/  FFMA.FTZ R63, R64, R63, 0.28857114911079406738 ;  /* 0x3e93bf99403f7423 */ /* 0x000fe4000001003f */
[----:B------:R-:W-:Y:S01]  /*9db0*/  FFMA.FTZ R62, R61, 1.4426950216293334961, R62 ;  /* 0x3fb8aa3b3d3e7823 */ /* 0x000fe2000001003e */
[----:B------:R-:W-:Y:S01]  /*9dc0*/  @P6 MOV R61, 0x7f800000 ;  /* 0x7f800000003d6802 */ /* 0x000fe20000000f00 */
[----:B------:R-:W-:Y:S02]  /*9dd0*/  FFMA.FTZ R60, R51, R70, -0.16845393180847167969 ;  /* 0xbe2c7f30333c7423 */ /* 0x000fe40000010046 */
[----:B------:R-:W-:Y:S02]  /*9de0*/  FMUL R66, R67, R66 ;  /* 0x0000004243427220 */ /* 0x000fe40000400000 */
[----:B------:R-:W-:-:S02]  /*9df0*/  FFMA.FTZ R54, R55, R54, 0.1716887056827545166 ;  /* 0x3e2fcf2a37367423 */ /* 0x000fc40000010036 */
[----:B------:R-:W-:Y:S02]  /*9e00*/  FFMA.FTZ R63, R64, R63, -0.36067417263984680176 ;  /* 0xbeb8aa49403f7423 */ /* 0x000fe4000001003f */
[----:B------:R-:W-:Y:S02]  /*9e10*/  FADD R45, R45, R62 ;  /* 0x0000003e2d2d7221 */ /* 0x000fe40000000000 */
[----:B------:R-:W-:Y:S02]  /*9e20*/  FFMA.FTZ R60, R51, R60, 0.1716887056827545166 ;  /* 0x3e2fcf2a333c7423 */ /* 0x000fe4000001003c */
[----:B------:R-:W-:Y:S02]  /*9e30*/  FMUL R66, R67, R66 ;  /* 0x0000004243427220 */ /* 0x000fe40000400000 */
[----:B------:R-:W-:Y:S02]  /*9e40*/  @P1 IMAD.MOV.U32 R62, RZ, RZ, 0x7f800000 ;  /* 0x7f800000ff3e1424 */ /* 0x000fe400078e00ff */
[----:B------:R-:W-:-:S02]  /*9e50*/  FFMA.FTZ R54, R55, R54, -0.17900948226451873779 ;  /* 0xbe374e4337367423 */ /* 0x000fc40000010036 */
[----:B------:R-:W-:Y:S02]  /*9e60*/  FFMA.FTZ R63, R64, R63, 0.48089820146560668945 ;  /* 0x3ef6384a403f7423 */ /* 0x000fe4000001003f */
[----:B------:R-:W-:Y:S02]  /*9e70*/  FFMA.FTZ R60, R51, R60, -0.17900948226451873779 ;  /* 0xbe374e43333c7423 */ /* 0x000fe4000001003c */
[----:B------:R-:W-:Y:S02]  /*9e80*/  FFMA.FTZ R66, R67, 1.4426950216293334961, R66 ;  /* 0x3fb8aa3b43427823 */ /* 0x000fe40000010042 */
[----:B------:R-:W-:Y:S01]  /*9e90*/  @P1 FFMA.FTZ R50, R43, R62, +INF ;  /* 0x7f8000002b321423 */ /* 0x000fe2000001003e */
[----:B------:R-:W-:Y:S01]  /*9ea0*/  FSETP.NEU.AND P1, PT, R53, RZ, PT ;  /* 0x000000ff3500720b */ /* 0x000fe20003f2d000 */
[----:B------:R-:W-:Y:S01]  /*9eb0*/  FFMA.FTZ R54, R55, R54, 0.20512372255325317383 ;  /* 0x3e520bf437367423 */ /* 0x000fe20000010036 */
[----:B------:R-:W-:Y:S01]  /*9ec0*/  LDS R67, [R16+0xc00] ;  /* 0x000c000010437984 */ /* 0x000fe20000000800 */
[----:B------:R-:W-:-:S02]  /*9ed0*/  @P5 IMAD.MOV.U32 R43, RZ, RZ, 0x7f800000 ;  /* 0x7f800000ff2b5424 */ /* 0x000fc400078e00ff */
[----:B------:R-:W-:Y:S02]  /*9ee0*/  FFMA.FTZ R63, R64, R63, -0.72134751081466674805 ;  /* 0xbf38aa3b403f7423 */ /* 0x000fe4000001003f */
[----:B------:R-:W-:Y:S02]  /*9ef0*/  FFMA.FTZ R60, R51, R60, 0.20512372255325317383 ;  /* 0x3e520bf4333c7423 */ /* 0x000fe4000001003c */
[----:B------:R-:W-:Y:S02]  /*9f00*/  FADD R47, R47, R66 ;  /* 0x000000422f2f7221 */ /* 0x000fe40000000000 */
[----:B------:R-:W-:Y:S02]  /*9f10*/  FFMA.FTZ R54, R55, R54, -0.24046532809734344482 ;  /* 0xbe763c8b37367423 */ /* 0x000fe40000010036 */
[----:B------:R-:W-:Y:S01]  /*9f20*/  @P5 FFMA.FTZ R47, R0, R43, +INF ;  /* 0x7f800000002f5423 */ /* 0x000fe2000001002b */
[----:B------:R-:W-:Y:S01]  /*9f30*/  ISETP.GE.U32.AND P5, PT, R11, 0x7f800000, PT ;  /* 0x7f8000000b00780c */ /* 0x000fe20003fa6070 */
[----:B------:R-:W-:-:S02]  /*9f40*/  FADD R43, R48, -1 ;  /* 0xbf800000302b7421 */ /* 0x000fc40000000000 */
[C---:B------:R-:W-:Y:S02]  /*9f50*/  FMUL R63, R64.reuse, R63 ;  /* 0x0000003f403f7220 */ /* 0x040fe40000400000 */
[----:B------:R-:W-:Y:S02]  /*9f60*/  FFMA.FTZ R60, R51, R60, -0.24046532809734344482 ;  /* 0xbe763c8b333c7423 */ /* 0x000fe4000001003c */
[----:B------:R-:W-:Y:S02]  /*9f70*/  FFMA.FTZ R48, R49, R70, -0.16845393180847167969 ;  /* 0xbe2c7f3031307423 */ /* 0x000fe40000010046 */
[----:B------:R-:W-:Y:S02]  /*9f80*/  FFMA.FTZ R54, R55, R54, 0.28857114911079406738 ;  /* 0x3e93bf9937367423 */ /* 0x000fe40000010036 */
[----:B------:R-:W-:Y:S02]  /*9f90*/  FMUL R63, R64, R63 ;  /* 0x0000003f403f7220 */ /* 0x000fe40000400000 */
[----:B------:R-:W-:-:S02]  /*9fa0*/  FFMA.FTZ R60, R51, R60, 0.28857114911079406738 ;  /* 0x3e93bf99333c7423 */ /* 0x000fc4000001003c */
[----:B------:R-:W-:Y:S02]  /*9fb0*/  FFMA.FTZ R48, R49, R48, 0.1716887056827545166 ;  /* 0x3e2fcf2a31307423 */ /* 0x000fe40000010030 */
[----:B------:R-:W-:Y:S02]  /*9fc0*/  FFMA.FTZ R54, R55, R54, -0.36067417263984680176 ;  /* 0xbeb8aa4937367423 */ /* 0x000fe40000010036 */
[----:B------:R-:W-:Y:S02]  /*9fd0*/  FFMA.FTZ R63, R64, 1.4426950216293334961, R63 ;  /* 0x3fb8aa3b403f7823 */ /* 0x000fe4000001003f */
[----:B------:R-:W-:Y:S02]  /*9fe0*/  @P6 FFMA.FTZ R45, R52, R61, +INF ;  /* 0x7f800000342d6423 */ /* 0x000fe4000001003d */
[----:B------:R-:W-:Y:S01]  /*9ff0*/  FFMA.FTZ R60, R51, R60, -0.36067417263984680176 ;  /* 0xbeb8aa49333c7423 */ /* 0x000fe2000001003c */
[----:B------:R-:W-:Y:S01]  /*a000*/  LDS R61, [R16+0x400] ;  /* 0x00040000103d7984 */ /* 0x000fe20000000800 */
[----:B------:R-:W-:-:S02]  /*a010*/  FFMA.FTZ R48, R49, R48, -0.17900948226451873779 ;  /* 0xbe374e4331307423 */ /* 0x000fc40000010030 */
[----:B------:R-:W-:Y:S02]  /*a020*/  @P4 IMAD.MOV.U32 R52, RZ, RZ, 0x7f800000 ;  /* 0x7f800000ff344424 */ /* 0x000fe400078e00ff */
[----:B------:R-:W-:Y:S02]  /*a030*/  FFMA.FTZ R54, R55, R54, 0.48089820146560668945 ;  /* 0x3ef6384a37367423 */ /* 0x000fe40000010036 */
[----:B------:R-:W-:Y:S02]  /*a040*/  FADD R46, R46, R63 ;  /* 0x0000003f2e2e7221 */ /* 0x000fe40000000000 */
[----:B------:R-:W-:Y:S01]  /*a050*/  FFMA.FTZ R60, R51, R60, 0.48089820146560668945 ;  /* 0x3ef6384a333c7423 */ /* 0x000fe2000001003c */
[----:B------:R-:W-:Y:S01]  /*a060*/  LDS R63, [R16+0x600] ;  /* 0x00060000103f7984 */ /* 0x000fe20000000800 */
[----:B------:R-:W-:Y:S02]  /*a070*/  FFMA.FTZ R48, R49, R48, 0.20512372255325317383 ;  /* 0x3e520bf431307423 */ /* 0x000fe40000010030 */
[----:B------:R-:W-:Y:S01]  /*a080*/  @P4 FFMA.FTZ R46, R53, R52, +INF ;  /* 0x7f800000352e4423 */ /* 0x000fe20000010034 */
[----:B------:R-:W-:Y:S01]  /*a090*/  ISETP.GE.U32.AND P4, PT, R10, 0x7f800000, PT ;  /* 0x7f8000000a00780c */ /* 0x000fe20003f86070 */
[----:B------:R-:W-:-:S02]  /*a0a0*/  FFMA.FTZ R54, R55, R54, -0.72134751081466674805 ;  /* 0xbf38aa3b37367423 */ /* 0x000fc40000010036 */
[----:B------:R-:W-:Y:S02]  /*a0b0*/  FFMA.FTZ R60, R51, R60, -0.72134751081466674805 ;  /* 0xbf38aa3b333c7423 */ /* 0x000fe4000001003c */
[----:B------:R-:W-:Y:S02]  /*a0c0*/  FFMA.FTZ R48, R49, R48, -0.24046532809734344482 ;  /* 0xbe763c8b31307423 */ /* 0x000fe40000010030 */
[----:B------:R-:W-:Y:S02]  /*a0d0*/  FMUL R54, R55, R54 ;  /* 0x0000003637367220 */ /* 0x000fe40000400000 */
[----:B------:R-:W-:Y:S02]  /*a0e0*/  FMUL R60, R51, R60 ;  /* 0x0000003c333c7220 */ /* 0x000fe40000400000 */
[----:B------:R-:W-:Y:S02]  /*a0f0*/  FFMA.FTZ R48, R49, R48, 0.28857114911079406738 ;  /* 0x3e93bf9931307423 */ /* 0x000fe40000010030 */
[----:B------:R-:W-:-:S02]  /*a100*/  FMUL R54, R55, R54 ;  /* 0x0000003637367220 */ /* 0x000fc40000400000 */
[----:B------:R-:W-:Y:S02]  /*a110*/  FMUL R60, R51, R60 ;  /* 0x0000003c333c7220 */ /* 0x000fe40000400000 */
[----:B------:R-:W-:Y:S02]  /*a120*/  FFMA.FTZ R48, R49, R48, -0.36067417263984680176 ;  /* 0xbeb8aa4931307423 */ /* 0x000fe40000010030 */
[----:B------:R-:W-:Y:S01]  /*a130*/  FFMA.FTZ R55, R55, 1.4426950216293334961, R54 ;  /* 0x3fb8aa3b37377823 */ /* 0x000fe20000010036 */
[----:B------:R-:W-:Y:S01]  /*a140*/  @P5 MOV R54, 0x7f800000 ;  /* 0x7f80000000365802 */ /* 0x000fe20000000f00 */
[----:B------:R-:W-:Y:S02]  /*a150*/  @P4 IMAD.MOV.U32 R53, RZ, RZ, 0x7f800000 ;  /* 0x7f800000ff354424 */ /* 0x000fe400078e00ff */
[----:B------:R-:W-:Y:S02]  /*a160*/  FFMA.FTZ R51, R51, 1.4426950216293334961, R60 ;  /* 0x3fb8aa3b33337823 */ /* 0x000fe4000001003c */
[----:B------:R-:W-:-:S02]  /*a170*/  FFMA.FTZ R48, R49, R48, 0.48089820146560668945 ;  /* 0x3ef6384a31307423 */ /* 0x000fc40000010030 */
[----:B------:R-:W-:Y:S02]  /*a180*/  FADD R44, R44, R55 ;  /* 0x000000372c2c7221 */ /* 0x000fe40000000000 */
[----:B------:R-:W-:Y:S01]  /*a190*/  @P4 FFMA.FTZ R44, R10, R53, +INF ;  /* 0x7f8000000a2c4423 */ /* 0x000fe20000010035 */
[----:B------:R-:W-:Y:S01]  /*a1a0*/  ISETP.GE.U32.AND P4, PT, R12, 0x7f800000, PT ;  /* 0x7f8000000c00780c */ /* 0x000fe20003f86070 */
[----:B------:R-:W-:Y:S01]  /*a1b0*/  FADD R42, R42, R51 ;  /* 0x000000332a2a7221 */ /* 0x000fe20000000000 */
[----:B------:R-:W-:Y:S01]  /*a1c0*/  LOP3.LUT R51, R16, 0x4, RZ, 0x3c, !PT ;  /* 0x0000000410337812 */ /* 0x000fe200078e3cff */
[----:B------:R-:W-:Y:S01]  /*a1d0*/  FFMA.FTZ R48, R49, R48, -0.72134751081466674805 ;  /* 0xbf38aa3b31307423 */ /* 0x000fe20000010030 */
[----:B------:R-:W1:Y:S01]  /*a1e0*/  LDS R53, [R16] ;  /* 0x0000000010357984 */ /* 0x000e620000000800 */
[----:B------:R-:W-:Y:S02]  /*a1f0*/  FFMA.FTZ R52, R43, R70, -0.16845393180847167969 ;  /* 0xbe2c7f302b347423 */ /* 0x000fe40000010046 */
[----:B------:R-:W-:Y:S01]  /*a200*/  FMUL R48, R49, R48 ;  /* 0x0000003031307220 */ /* 0x000fe20000400000 */
[----:B------:R-:W2:Y:S01]  /*a210*/  LDS R71, [R51] ;  /* 0x0000000033477984 */ /* 0x000ea20000000800 */
[----:B------:R-:W-:-:S02]  /*a220*/  FFMA.FTZ R52, R43, R52, 0.1716887056827545166 ;  /* 0x3e2fcf2a2b347423 */ /* 0x000fc40000010034 */
[C---:B------:R-:W-:Y:S01]  /*a230*/  FMUL R48, R49.reuse, R48 ;  /* 0x0000003031307220 */ /* 0x040fe20000400000 */
[----:B------:R-:W3:Y:S01]  /*a240*/  LDS R55, [R16+0x200] ;  /* 0x0002000010377984 */ /* 0x000ee20000000800 */
[----:B0-----:R-:W-:Y:S02]  /*a250*/  @P4 IMAD.MOV.U32 R69, RZ, RZ, 0x7f800000 ;  /* 0x7f800000ff454424 */ /* 0x001fe400078e00ff */
[----:B------:R-:W-:Y:S01]  /*a260*/  FFMA.FTZ R48, R49, 1.4426950216293334961, R48 ;  /* 0x3fb8aa3b31307823 */ /* 0x000fe20000010030 */
[----:B------:R-:W0:Y:S01]  /*a270*/  LDS R73, [R51+0x200] ;  /* 0x0002000033497984 */ /* 0x000e220000000800 */
[----:B------:R-:W-:Y:S02]  /*a280*/  FFMA.FTZ R52, R43, R52, -0.17900948226451873779 ;  /* 0xbe374e432b347423 */ /* 0x000fe40000010034 */
[----:B------:R-:W-:Y:S01]  /*a290*/  FADD R17, R17, R48 ;  /* 0x0000003011117221 */ /* 0x000fe20000000000 */
[----:B------:R-:W-:Y:S01]  /*a2a0*/  LDS R75, [R51+0x400] ;  /* 0x00040000334b7984 */ /* 0x000fe20000000800 */
[----:B------:R-:W-:Y:S01]  /*a2b0*/  @P4 FFMA.FTZ R17, R12, R69, +INF ;  /* 0x7f8000000c114423 */ /* 0x000fe20000010045 */
[----:B------:R-:W-:Y:S01]  /*a2c0*/  FSETP.NEU.AND P4, PT, R0, RZ, PT ;  /* 0x000000ff0000720b */ /* 0x000fe20003f8d000 */
[----:B------:R-:W-:Y:S01]  /*a2d0*/  FFMA.FTZ R52, R43, R52, 0.20512372255325317383 ;  /* 0x3e520bf42b347423 */ /* 0x000fe20000010034 */
[----:B------:R-:W4:Y:S01]  /*a2e0*/  LDS R113, [R51+0x600] ;  /* 0x0006000033717984 */ /* 0x000f220000000800 */
[----:B------:R-:W-:Y:S01]  /*a2f0*/  @P5 FFMA.FTZ R42, R11, R54, +INF ;  /* 0x7f8000000b2a5423 */ /* 0x000fe20000010036 */
[----:B------:R-:W-:Y:S01]  /*a300*/  ISETP.GE.U32.AND P5, PT, R13, 0x7f800000, PT ;  /* 0x7f8000000d00780c */ /* 0x000fe20003fa6070 */
[----:B------:R-:W-:Y:S01]  /*a310*/  FFMA.FTZ R52, R43, R52, -0.24046532809734344482 ;  /* 0xbe763c8b2b347423 */ /* 0x000fe20000010034 */
[----:B------:R-:W5:Y:S01]  /*a320*/  LDS R49, [R16+0x800] ;  /* 0x0008000010317984 */ /* 0x000f620000000800 */
[----:B------:R-:W-:-:S02]  /*a330*/  FSEL R0, R45, -INF , P2 ;  /* 0xff8000002d007808 */ /* 0x000fc40001000000 */
[C---:B------:R-:W-:Y:S01]  /*a340*/  FFMA.FTZ R52, R43.reuse, R52, 0.28857114911079406738 ;  /* 0x3e93bf992b347423 */ /* 0x040fe20000010034 */
[----:B------:R-:W-:Y:S01]  /*a350*/  LDS R115, [R51+0x800] ;  /* 0x0008000033737984 */ /* 0x000fe20000000800 */
[----:B------:R-:W-:Y:S02]  /*a360*/  FSETP.NEU.AND P2, PT, R12, RZ, PT ;  /* 0x000000ff0c00720b */ /* 0x000fe40003f4d000 */
[----:B------:R-:W-:Y:S01]  /*a370*/  FFMA.FTZ R52, R43, R52, -0.36067417263984680176 ;  /* 0xbeb8aa492b347423 */ /* 0x000fe20000010034 */
[----:B------:R-:W5:Y:S01]  /*a380*/  LDS R117, [R51+0xa00] ;  /* 0x000a000033757984 */ /* 0x000f620000000800 */
[----:B------:R-:W-:Y:S02]  /*a390*/  FSEL R17, R17, -INF , P2 ;  /* 0xff80000011117808 */ /* 0x000fe40001000000 */
[----:B------:R-:W-:Y:S01]  /*a3a0*/  FFMA.FTZ R52, R43, R52, 0.48089820146560668945 ;  /* 0x3ef6384a2b347423 */ /* 0x000fe20000010034 */
[----:B------:R-:W5:Y:S01]  /*a3b0*/  LDS R119, [R51+0xc00] ;  /* 0x000c000033777984 */ /* 0x000f620000000800 */
[----:B------:R-:W-:-:S02]  /*a3c0*/  @P5 IMAD.MOV.U32 R48, RZ, RZ, 0x7f800000 ;  /* 0x7f800000ff305424 */ /* 0x000fc400078e00ff */
[C---:B------:R-:W-:Y:S01]  /*a3d0*/  FFMA.FTZ R52, R43.reuse, R52, -0.72134751081466674805 ;  /* 0xbf38aa3b2b347423 */ /* 0x040fe20000010034 */
[----:B------:R1:W5:Y:S03]  /*a3e0*/  LDS R69, [R16+0xe00] ;  /* 0x000e000010457984 */ /* 0x0003660000000800 */
[C---:B------:R-:W-:Y:S01]  /*a3f0*/  FMUL R52, R43.reuse, R52 ;  /* 0x000000342b347220 */ /* 0x040fe20000400000 */
[----:B------:R-:W5:Y:S03]  /*a400*/  LDS R121, [R51+0xe00] ;  /* 0x000e000033797984 */ /* 0x000f660000000800 */
[----:B------:R-:W-:Y:S01]  /*a410*/  FMUL R52, R43, R52 ;  /* 0x000000342b347220 */ /* 0x000fe20000400000 */
[----:B-1----:R1:W-:Y:S01]  /*a420*/  STG.E.U16 [R14.64], R53 ;  /* 0x000000350e007986 */ /* 0x0023e2000c101506 */
[----:B------:R-:W-:-:S02]  /*a430*/  PRMT R16, R65, 0x7632, R16 ;  /* 0x0000763241107816 */ /* 0x000fc40000000010 */
[----:B------:R-:W-:Y:S01]  /*a440*/  FFMA.FTZ R43, R43, 1.4426950216293334961, R52 ;  /* 0x3fb8aa3b2b2b7823 */ /* 0x000fe20000010034 */
[----:B--2---:R2:W-:Y:S03]  /*a450*/  STG.E.U16 [R18.64], R71 ;  /* 0x0000004712007986 */ /* 0x0045e6000c101506 */
[----:B------:R-:W-:Y:S01]  /*a460*/  FADD R40, R40, R43 ;  /* 0x0000002b28287221 */ /* 0x000fe20000000000 */
[----:B---3--:R3:W-:Y:S01]  /*a470*/  STG.E.U16 [R20.64], R55 ;  /* 0x0000003714007986 */ /* 0x0087e2000c101506 */
[----:B------:R-:W-:Y:S01]  /*a480*/  FSEL R43, R50, -INF , P3 ;  /* 0xff800000322b7808 */ /* 0x000fe20001800000 */
[----:B------:R-:W-:Y:S01]  /*a490*/  @P5 FFMA.FTZ R40, R13, R48, +INF ;  /* 0x7f8000000d285423 */ /* 0x000fe20000010030 */
[----:B------:R-:W-:Y:S01]  /*a4a0*/  FSETP.NEU.AND P3, PT, R11, RZ, PT ;  /* 0x000000ff0b00720b */ /* 0x000fe20003f6d000 */
[----:B0-----:R0:W-:Y:S01]  /*a4b0*/  STG.E.U16 [R84.64], R73 ;  /* 0x0000004954007986 */ /* 0x0011e2000c101506 */
[----:B-1----:R-:W-:Y:S01]  /*a4c0*/  PRMT R53, R53, 0x7632, R53 ;  /* 0x0000763235357816 */ /* 0x002fe20000000035 */
[----:B------:R-:W-:Y:S01]  /*a4d0*/  FFMA R12, R43, 0.69314718246459960938, R2 ;  /* 0x3f3172182b0c7823 */ /* 0x000fe20000000002 */
[----:B------:R-:W-:Y:S01]  /*a4e0*/  FSETP.NEU.AND P5, PT, R10, RZ, PT ;  /* 0x000000ff0a00720b */ /* 0x000fe20003fad000 */
[----:B------:R1:W-:Y:S01]  /*a4f0*/  STG.E.U16 [R88.64], R61 ;  /* 0x0000003d58007986 */ /* 0x0003e2000c101506 */
[----:B--2---:R-:W-:-:S02]  /*a500*/  PRMT R71, R71, 0x7632, R71 ;  /* 0x0000763247477816 */ /* 0x004fc40000000047 */
[----:B----4-:R-:W-:Y:S01]  /*a510*/  PRMT R19, R113, 0x7632, R19 ;  /* 0x0000763271137816 */ /* 0x010fe20000000013 */
[----:B------:R2:W-:Y:S01]  /*a520*/  STG.E.U16 [R92.64], R75 ;  /* 0x0000004b5c007986 */ /* 0x0005e2000c101506 */
[----:B---3--:R-:W-:Y:S02]  /*a530*/  PRMT R55, R55, 0x7632, R55 ;  /* 0x0000763237377816 */ /* 0x008fe40000000037 */
[----:B-----5:R-:W-:Y:S01]  /*a540*/  PRMT R18, R49, 0x7632, R18 ;  /* 0x0000763231127816 */ /* 0x020fe20000000012 */
[----:B------:R3:W-:Y:S01]  /*a550*/  STG.E.U16 [R94.64], R63 ;  /* 0x0000003f5e007986 */ /* 0x0007e2000c101506 */
[----:B0-----:R-:W-:Y:S02]  /*a560*/  PRMT R73, R73, 0x7632, R73 ;  /* 0x0000763249497816 */ /* 0x001fe40000000049 */
[----:B------:R-:W-:Y:S01]  /*a570*/  PRMT R15, R117, 0x7632, R15 ;  /* 0x00007632750f7816 */ /* 0x000fe2000000000f */
[----:B------:R-:W-:Y:S01]  /*a580*/  STG.E.U16 [R110.64], R113 ;  /* 0x000000716e007986 */ /* 0x000fe2000c101506 */
[----:B-1----:R-:W-:-:S02]  /*a590*/  PRMT R61, R61, 0x7632, R61 ;  /* 0x000076323d3d7816 */ /* 0x002fc4000000003d */
[----:B------:R-:W-:Y:S01]  /*a5a0*/  FSEL R11, R46, -INF , P1 ;  /* 0xff8000002e0b7808 */ /* 0x000fe20000800000 */
[----:B------:R-:W-:Y:S01]  /*a5b0*/  STG.E.U16 [R108.64], R49 ;  /* 0x000000316c007986 */ /* 0x000fe2000c101506 */
[----:B--2---:R-:W-:Y:S02]  /*a5c0*/  PRMT R75, R75, 0x7632, R75 ;  /* 0x000076324b4b7816 */ /* 0x004fe4000000004b */
[----:B------:R-:W-:Y:S01]  /*a5d0*/  FSETP.NEU.AND P1, PT, R13, RZ, PT ;  /* 0x000000ff0d00720b */ /* 0x000fe20003f2d000 */
[----:B------:R0:W-:Y:S01]  /*a5e0*/  STG.E.U16 [R106.64], R115 ;  /* 0x000000736a007986 */ /* 0x0001e2000c101506 */
[----:B---3--:R-:W-:Y:S01]  /*a5f0*/  PRMT R63, R63, 0x7632, R63 ;  /* 0x000076323f3f7816 */ /* 0x008fe2000000003f */
[----:B------:R-:W-:Y:S01]  /*a600*/  FFMA R13, R0, 0.69314718246459960938, R3 ;  /* 0x3f317218000d7823 */ /* 0x000fe20000000003 */
[----:B------:R-:W-:Y:S01]  /*a610*/  FSEL R0, R47, -INF , P4 ;  /* 0xff8000002f007808 */ /* 0x000fe20002000000 */
[----:B------:R-:W-:Y:S01]  /*a620*/  STG.E.U16 [R104.64], R65 ;  /* 0x0000004168007986 */ /* 0x000fe2000c101506 */
[----:B------:R-:W-:Y:S01]  /*a630*/  FSEL R3, R44, -INF , P5 ;  /* 0xff8000002c037808 */ /* 0x000fe20002800000 */
[----:B------:R-:W-:Y:S01]  /*a640*/  FFMA R14, R11, 0.69314718246459960938, R4 ;  /* 0x3f3172180b0e7823 */ /* 0x000fe20000000004 */
[----:B------:R-:W-:Y:S01]  /*a650*/  FSEL R42, R42, -INF , P3 ;  /* 0xff8000002a2a7808 */ /* 0x000fe20001800000 */
[----:B------:R-:W-:Y:S01]  /*a660*/  STG.E.U16 [R102.64], R117 ;  /* 0x0000007566007986 */ /* 0x000fe2000c101506 */
[----:B------:R-:W-:Y:S01]  /*a670*/  FSEL R40, R40, -INF , P1 ;  /* 0xff80000028287808 */ /* 0x000fe20000800000 */
[----:B------:R-:W-:-:S02]  /*a680*/  FFMA R4, R3, 0.69314718246459960938, R6 ;  /* 0x3f31721803047823 */ /* 0x000fc40000000006 */
[----:B------:R1:W-:Y:S01]  /*a690*/  STG.E.U16 [R100.64], R67 ;  /* 0x0000004364007986 */ /* 0x0003e2000c101506 */
[----:B0-----:R-:W-:Y:S01]  /*a6a0*/  PRMT R115, R115, 0x7632, R115 ;  /* 0x0000763273737816 */ /* 0x001fe20000000073 */
[----:B------:R-:W-:Y:S02]  /*a6b0*/  FFMA R6, R17, 0.69314718246459960938, R8 ;  /* 0x3f31721811067823 */ /* 0x000fe40000000008 */
[----:B------:R0:W-:Y:S04]  /*a6c0*/  STG.E.U16 [R98.64], R119 ;  /* 0x0000007762007986 */ /* 0x0001e8000c101506 */
[----:B------:R2:W-:Y:S04]  /*a6d0*/  STG.E.U16 [R96.64], R69 ;  /* 0x0000004560007986 */ /* 0x0005e8000c101506 */
[----:B------:R3:W-:Y:S01]  /*a6e0*/  STG.E.U16 [R90.64], R121 ;  /* 0x000000795a007986 */ /* 0x0007e2000c101506 */
[----:B-1----:R-:W-:-:S03]  /*a6f0*/  PRMT R67, R67, 0x7632, R67 ;  /* 0x0000763243437816 */ /* 0x002fc60000000043 */
[----:B------:R-:W-:Y:S01]  /*a700*/  STG.E.U16 [R86.64], R53 ;  /* 0x0000003556007986 */ /* 0x000fe2000c101506 */
[----:B0-----:R-:W-:-:S03]  /*a710*/  PRMT R119, R119, 0x7632, R119 ;  /* 0x0000763277777816 */ /* 0x001fc60000000077 */
[----:B------:R-:W-:Y:S01]  /*a720*/  STG.E.U16 [R82.64], R71 ;  /* 0x0000004752007986 */ /* 0x000fe2000c101506 */
[----:B--2---:R-:W-:-:S03]  /*a730*/  PRMT R69, R69, 0x7632, R69 ;  /* 0x0000763245457816 */ /* 0x004fc60000000045 */
[----:B------:R-:W-:Y:S01]  /*a740*/  STG.E.U16 [R80.64], R55 ;  /* 0x0000003750007986 */ /* 0x000fe2000c101506 */
[----:B---3--:R-:W-:-:S03]  /*a750*/  PRMT R121, R121, 0x7632, R121 ;  /* 0x0000763279797816 */ /* 0x008fc60000000079 */
[----:B------:R-:W-:Y:S04]  /*a760*/  STG.E.U16 [R78.64], R73 ;  /* 0x000000494e007986 */ /* 0x000fe8000c101506 */
[----:B------:R-:W-:Y:S04]  /*a770*/  STG.E.U16 [R76.64], R61 ;  /* 0x0000003d4c007986 */ /* 0x000fe8000c101506 */
[----:B------:R-:W-:Y:S04]  /*a780*/  STG.E.U16 [R58.64], R75 ;  /* 0x0000004b3a007986 */ /* 0x000fe8000c101506 */
[----:B------:R-:W-:Y:S04]  /*a790*/  STG.E.U16 [R56.64], R63 ;  /* 0x0000003f38007986 */ /* 0x000fe8000c101506 */
[----:B------:R-:W-:Y:S04]  /*a7a0*/  STG.E.U16 [R38.64], R19 ;  /* 0x0000001326007986 */ /* 0x000fe8000c101506 */
[----:B------:R-:W-:Y:S04]  /*a7b0*/  STG.E.U16 [R36.64], R18 ;  /* 0x0000001224007986 */ /* 0x000fe8000c101506 */
[----:B------:R-:W-:Y:S04]  /*a7c0*/  STG.E.U16 [R34.64], R115 ;  /* 0x0000007322007986 */ /* 0x000fe8000c101506 */
[----:B------:R-:W-:Y:S04]  /*a7d0*/  STG.E.U16 [R32.64], R16 ;  /* 0x0000001020007986 */ /* 0x000fe8000c101506 */
[----:B------:R0:W-:Y:S04]  /*a7e0*/  STG.E.U16 [R30.64], R15 ;  /* 0x0000000f1e007986 */ /* 0x0001e8000c101506 */
[----:B------:R1:W-:Y:S04]  /*a7f0*/  STG.E.U16 [R24.64], R67 ;  /* 0x0000004318007986 */ /* 0x0003e8000c101506 */
[----:B------:R1:W-:Y:S04]  /*a800*/  STG.E.U16 [R28.64], R119 ;  /* 0x000000771c007986 */ /* 0x0003e8000c101506 */
[----:B------:R1:W-:Y:S01]  /*a810*/  STG.E.U16 [R26.64], R69 ;  /* 0x000000451a007986 */ /* 0x0003e2000c101506 */
[----:B0-----:R-:W-:-:S02]  /*a820*/  FFMA R15, R0, 0.69314718246459960938, R5 ;  /* 0x3f317218000f7823 */ /* 0x001fc40000000005 */
[----:B------:R-:W-:Y:S01]  /*a830*/  FFMA R5, R42, 0.69314718246459960938, R7 ;  /* 0x3f3172182a057823 */ /* 0x000fe20000000007 */
[----:B------:R1:W-:Y:S01]  /*a840*/  STG.E.U16 [R22.64], R121 ;  /* 0x0000007916007986 */ /* 0x0003e2000c101506 */
[----:B------:R-:W-:-:S03]  /*a850*/  FFMA R7, R40, 0.69314718246459960938, R9 ;  /* 0x3f31721828077823 */ /* 0x000fc60000000009 */
[----:B------:R-:W-:Y:S06]  /*a860*/  BAR.SYNC.DEFER_BLOCKING 0x0 ;  /* 0x0000000000007b1d */ /* 0x000fec0000010000 */
[----:B------:R1:W-:Y:S04]  /*a870*/  STS.128 [R141.X4], R12 ;  /* 0x0000000c8d007388 */ /* 0x0003e80000004c00 */
[----:B------:R1:W-:Y:S04]  /*a880*/  STS.128 [R141.X4+0x80], R4 ;  /* 0x000080048d007388 */ /* 0x0003e80000004c00 */
[----:B------:R-:W-:Y:S06]  /*a890*/  BAR.SYNC.DEFER_BLOCKING 0x0 ;  /* 0x0000000000007b1d */ /* 0x000fec0000010000 */
[----:B------:R-:W-:Y:S05]  /*a8a0*/  @P0 EXIT ;  /* 0x000000000000094d */ /* 0x000fea0003800000 */
[----:B-1----:R-:W0:Y:S01]  /*a8b0*/  LDS R41, [R41] ;  /* 0x0000000029297984 */ /* 0x002e220000000800 */
[----:B------:R-:W-:-:S02]  /*a8c0*/  IMAD R0, R139, c[0x0][0x1cc], RZ ;  /* 0x000073008b007a24 */ /* 0x000fc400078e02ff */
[C---:B------:R-:W-:Y:S02]  /*a8d0*/  IMAD.SHL.U32 R3, R137.reuse, 0x4, RZ ;  /* 0x0000000489037824 */ /* 0x040fe400078e00ff */
[----:B------:R-:W-:Y:S01]  /*a8e0*/  IMAD.HI R5, R137, 0x4, RZ ;  /* 0x0000000489057827 */ /* 0x000fe200078e02ff */
[----:B------:R-:W-:-:S03]  /*a8f0*/  SHF.L.U32 R2, R0, 0x2, RZ ;  /* 0x0000000200027819 */ /* 0x000fc600000006ff */
[----:B------:R-:W-:Y:S01]  /*a900*/  IMAD.HI R0, R0, 0x4, RZ ;  /* 0x0000000400007827 */ /* 0x000fe200078e02ff */
[----:B------:R-:W-:-:S04]  /*a910*/  IADD3 R2, P0, P1, R3, c[0x0][0x180], R2 ;  /* 0x0000600003027a10 */ /* 0x000fc8000791e002 */
[----:B------:R-:W-:-:S05]  /*a920*/  IADD3.X R3, R5, c[0x0][0x184], R0, P0, P1 ;  /* 0x0000610005037a10 */ /* 0x000fca00007e2400 */
[----:B0-----:R-:W-:Y:S01]  /*a930*/  STG.E [R2.64], R41 ;  /* 0x0000002902007986 */ /* 0x001fe2000c101906 */
[----:B------:R-:W-:Y:S05]  /*a940*/  EXIT ;  /* 0x000000000000794d */ /* 0x000fea0003800000 */
.L_x_2:
[----:B------:R-:W-:-:S00]  /*a950*/  BRA `(.L_x_2) ;  /* 0xfffffff000007947 */ /* 0x000fc0000383ffff */
[----:B------:R-:W-:-:S00]  /*a960*/  NOP ;  /* 0x0000000000007918 */ /* 0x000fc00000000000 */
        /* <DEDUP_REMOVED lines=9> */
.L_x_3:


//--------------------- .nv.global.init           --------------------------
	.section	.nv.global.init,"aw",@progbits
.nv.global.init:
	.type		_$_str,@object
	.size		_$_str,(.L_0 - _$_str)
_$_str:
        /*0000*/ 	.byte	0x5f, 0x5f, 0x43, 0x55, 0x44, 0x41, 0x5f, 0x46, 0x54, 0x5a, 0x00
.L_0:


//--------------------- .nv.shared.attn_fwd       --------------------------
	.section	.nv.shared.attn_fwd,"aw",@nobits
	.sectionflags	@""
	.align	16
